def matmul_kernel(
    a_ptr,
    b_ptr,
    c_ptr,
    M,
    N,
    K,
    stride_am,
    stride_ak,
    stride_bk,
    stride_bn,
    stride_cm,
    stride_cn,
    BLOCK_M: tl.constexpr,
    BLOCK_N: tl.constexpr,
    BLOCK_K: tl.constexpr,
    GROUP_M: tl.constexpr,
):
    pid = tl.program_id(axis=0)
    num_pid_m = tl.cdiv(M, BLOCK_M)
    num_pid_n = tl.cdiv(N, BLOCK_N)
    num_pid_in_group = GROUP_M * num_pid_n
    group_id = pid // num_pid_in_group
    first_pid_m = group_id * GROUP_M
    group_size_m = min(num_pid_m - first_pid_m, GROUP_M)
    pid_m = first_pid_m + ((pid % num_pid_in_group) % group_size_m)
    pid_n = (pid % num_pid_in_group) // group_size_m

    offs_am = (pid_m * BLOCK_M + tl.arange(0, BLOCK_M)) % M
    offs_bn = (pid_n * BLOCK_N + tl.arange(0, BLOCK_N)) % N
    offs_k = tl.arange(0, BLOCK_K)
    a_ptrs = a_ptr + offs_am[:, None] * stride_am + offs_k[None, :] * stride_ak
    b_ptrs = b_ptr + offs_k[:, None] * stride_bk + offs_bn[None, :] * stride_bn

    acc = tl.zeros((BLOCK_M, BLOCK_N), dtype=tl.float32)
    for kk in range(0, tl.cdiv(K, BLOCK_K)):
        a = tl.load(a_ptrs, mask=offs_k[None, :] < K - kk * BLOCK_K, other=0.0)
        b = tl.load(b_ptrs, mask=offs_k[:, None] < K - kk * BLOCK_K, other=0.0)
        acc = tl.dot(a, b, acc)
        a_ptrs += BLOCK_K * stride_ak
        b_ptrs += BLOCK_K * stride_bk

    c = acc.to(c_ptr.dtype.element_ty)
    offs_cm = pid_m * BLOCK_M + tl.arange(0, BLOCK_M)
    offs_cn = pid_n * BLOCK_N + tl.arange(0, BLOCK_N)
    c_ptrs = c_ptr + offs_cm[:, None] * stride_cm + offs_cn[None, :] * stride_cn
    mask = (offs_cm[:, None] < M) & (offs_cn[None, :] < N)
    tl.store(c_ptrs, c, mask=mask)

# config = {"BLOCK_K": 128, "BLOCK_M": 256, "BLOCK_N": 128, "GROUP_M": 8, "arch": "sm_90", "dtype": "fp16", "num_ctas": 1, "num_stages": 3, "num_warps": 16}
# arch = sm_90


// ===== COMPILED SASS (sm_90a) =====

	.target	sm_90a

	.elftype	@"ET_EXEC"


//--------------------- .note.nv.tkinfo           --------------------------
	.section	.note.nv.tkinfo,"",@"SHT_NOTE"
	.sectionflags	@"SHF_NOTE_NV_TKINFO"
	.tkinfo
        /*0018*/ 	.word	0x00000002
        /*0030*/ 	.string	""
        /*0030*/ 	.string	"ptxas"
        /*0030*/ 	.string	"Cuda compilation tools, release 13.0, V13.0.88"
        /*0030*/ 	.string	"Build cuda_13.0.r13.0/compiler.36424714_0"
        /*0030*/ 	.string	"-v  -suppress-debug-info  -lineinfo  -arch sm_90a "



//--------------------- .note.nv.cuinfo           --------------------------
	.section	.note.nv.cuinfo,"",@"SHT_NOTE"
	.sectionflags	@"SHF_NOTE_NV_CUINFO"
        /*0018*/ 	.short	0x0002
        /*001a*/ 	.short	0x005a
        /*001c*/ 	.short	0x0082
	.zero		2


//--------------------- .nv.info                  --------------------------
	.section	.nv.info,"",@"SHT_CUDA_INFO"
	.align	4


	//----- nvinfo : EIATTR_REGCOUNT
	.align		4
        /*0000*/ 	.byte	0x04, 0x2f
        /*0002*/ 	.short	(.L_1 - .L_0)
	.align		4
.L_0:
        /*0004*/ 	.word	index@(matmul_kernel)
        /*0008*/ 	.word	0x00000080


	//----- nvinfo : EIATTR_FRAME_SIZE
	.align		4
.L_1:
        /*000c*/ 	.byte	0x04, 0x11
        /*000e*/ 	.short	(.L_3 - .L_2)
	.align		4
.L_2:
        /*0010*/ 	.word	index@(matmul_kernel)
        /*0014*/ 	.word	0x000002d0


	//----- nvinfo : EIATTR_MIN_STACK_SIZE
	.align		4
.L_3:
        /*0018*/ 	.byte	0x04, 0x12
        /*001a*/ 	.short	(.L_5 - .L_4)
	.align		4
.L_4:
        /*001c*/ 	.word	index@(matmul_kernel)
        /*0020*/ 	.word	0x000002d0
.L_5:


//--------------------- .nv.compat                --------------------------
	.section	.nv.compat,"",@"SHT_CUDA_COMPAT_INFO"
	.align	4
        /*0000*/ 	.byte	0x02, 0x09, 0x01, 0x00, 0x02, 0x02, 0x04, 0x00, 0x02, 0x05, 0x05, 0x00, 0x03, 0x07, 0x01, 0x01
        /*0010*/ 	.byte	0x02, 0x03, 0x00, 0x00, 0x02, 0x06, 0x01, 0x00, 0x04, 0x0b, 0x08, 0x00, 0x00, 0x00, 0x00, 0x00
        /*0020*/ 	.byte	0x00, 0x00, 0x00, 0x00


//--------------------- .nv.info.matmul_kernel    --------------------------
	.section	.nv.info.matmul_kernel,"",@"SHT_CUDA_INFO"
	.sectionflags	@""
	.align	4


	//----- nvinfo : EIATTR_CUDA_API_VERSION
	.align		4
        /*0000*/ 	.byte	0x04, 0x37
        /*0002*/ 	.short	(.L_7 - .L_6)
.L_6:
        /*0004*/ 	.word	0x00000082


	//----- nvinfo : EIATTR_KPARAM_INFO
	.align		4
.L_7:
        /*0008*/ 	.byte	0x04, 0x17
        /*000a*/ 	.short	(.L_9 - .L_8)
.L_8:
        /*000c*/ 	.word	0x00000000
        /*0010*/ 	.short	0x000d
        /*0012*/ 	.short	0x0048
        /*0014*/ 	.byte	0x00, 0xf4, 0x21, 0x00


	//----- nvinfo : EIATTR_KPARAM_INFO
	.align		4
.L_9:
        /*0018*/ 	.byte	0x04, 0x17
        /*001a*/ 	.short	(.L_11 - .L_10)
.L_10:
        /*001c*/ 	.word	0x00000000
        /*0020*/ 	.short	0x000c
        /*0022*/ 	.short	0x0040
        /*0024*/ 	.byte	0x00, 0xf4, 0x21, 0x00


	//----- nvinfo : EIATTR_KPARAM_INFO
	.align		4
.L_11:
        /*0028*/ 	.byte	0x04, 0x17
        /*002a*/ 	.short	(.L_13 - .L_12)
.L_12:
        /*002c*/ 	.word	0x00000000
        /*0030*/ 	.short	0x000b
        /*0032*/ 	.short	0x0038
        /*0034*/ 	.byte	0x00, 0xf0, 0x11, 0x00


	//----- nvinfo : EIATTR_KPARAM_INFO
	.align		4
.L_13:
        /*0038*/ 	.byte	0x04, 0x17
        /*003a*/ 	.short	(.L_15 - .L_14)
.L_14:
        /*003c*/ 	.word	0x00000000
        /*0040*/ 	.short	0x000a
        /*0042*/ 	.short	0x0034
        /*0044*/ 	.byte	0x00, 0xf0, 0x11, 0x00


	//----- nvinfo : EIATTR_KPARAM_INFO
	.align		4
.L_15:
        /*0048*/ 	.byte	0x04, 0x17
        /*004a*/ 	.short	(.L_17 - .L_16)
.L_16:
        /*004c*/ 	.word	0x00000000
        /*0050*/ 	.short	0x0009
        /*0052*/ 	.short	0x0030
        /*0054*/ 	.byte	0x00, 0xf0, 0x11, 0x00


	//----- nvinfo : EIATTR_KPARAM_INFO
	.align		4
.L_17:
        /*0058*/ 	.byte	0x04, 0x17
        /*005a*/ 	.short	(.L_19 - .L_18)
.L_18:
        /*005c*/ 	.word	0x00000000
        /*0060*/ 	.short	0x0008
        /*0062*/ 	.short	0x002c
        /*0064*/ 	.byte	0x00, 0xf0, 0x11, 0x00


	//----- nvinfo : EIATTR_KPARAM_INFO
	.align		4
.L_19:
        /*0068*/ 	.byte	0x04, 0x17
        /*006a*/ 	.short	(.L_21 - .L_20)
.L_20:
        /*006c*/ 	.word	0x00000000
        /*0070*/ 	.short	0x0007
        /*0072*/ 	.short	0x0028
        /*0074*/ 	.byte	0x00, 0xf0, 0x11, 0x00


	//----- nvinfo : EIATTR_KPARAM_INFO
	.align		4
.L_21:
        /*0078*/ 	.byte	0x04, 0x17
        /*007a*/ 	.short	(.L_23 - .L_22)
.L_22:
        /*007c*/ 	.word	0x00000000
        /*0080*/ 	.short	0x0006
        /*0082*/ 	.short	0x0024
        /*0084*/ 	.byte	0x00, 0xf0, 0x11, 0x00


	//----- nvinfo : EIATTR_KPARAM_INFO
	.align		4
.L_23:
        /*0088*/ 	.byte	0x04, 0x17
        /*008a*/ 	.short	(.L_25 - .L_24)
.L_24:
        /*008c*/ 	.word	0x00000000
        /*0090*/ 	.short	0x0005
        /*0092*/ 	.short	0x0020
        /*0094*/ 	.byte	0x00, 0xf0, 0x11, 0x00


	//----- nvinfo : EIATTR_KPARAM_INFO
	.align		4
.L_25:
        /*0098*/ 	.byte	0x04, 0x17
        /*009a*/ 	.short	(.L_27 - .L_26)
.L_26:
        /*009c*/ 	.word	0x00000000
        /*00a0*/ 	.short	0x0004
        /*00a2*/ 	.short	0x001c
        /*00a4*/ 	.byte	0x00, 0xf0, 0x11, 0x00


	//----- nvinfo : EIATTR_KPARAM_INFO
	.align		4
.L_27:
        /*00a8*/ 	.byte	0x04, 0x17
        /*00aa*/ 	.short	(.L_29 - .L_28)
.L_28:
        /*00ac*/ 	.word	0x00000000
        /*00b0*/ 	.short	0x0003
        /*00b2*/ 	.short	0x0018
        /*00b4*/ 	.byte	0x00, 0xf0, 0x11, 0x00


	//----- nvinfo : EIATTR_KPARAM_INFO
	.align		4
.L_29:
        /*00b8*/ 	.byte	0x04, 0x17
        /*00ba*/ 	.short	(.L_31 - .L_30)
.L_30:
        /*00bc*/ 	.word	0x00000000
        /*00c0*/ 	.short	0x0002
        /*00c2*/ 	.short	0x0010
        /*00c4*/ 	.byte	0x00, 0xf4, 0x21, 0x00


	//----- nvinfo : EIATTR_KPARAM_INFO
	.align		4
.L_31:
        /*00c8*/ 	.byte	0x04, 0x17
        /*00ca*/ 	.short	(.L_33 - .L_32)
.L_32:
        /*00cc*/ 	.word	0x00000000
        /*00d0*/ 	.short	0x0001
        /*00d2*/ 	.short	0x0008
        /*00d4*/ 	.byte	0x00, 0xf4, 0x21, 0x00


	//----- nvinfo : EIATTR_KPARAM_INFO
	.align		4
.L_33:
        /*00d8*/ 	.byte	0x04, 0x17
        /*00da*/ 	.short	(.L_35 - .L_34)
.L_34:
        /*00dc*/ 	.word	0x00000000
        /*00e0*/ 	.short	0x0000
        /*00e2*/ 	.short	0x0000
        /*00e4*/ 	.byte	0x00, 0xf4, 0x21, 0x00


	//----- nvinfo : EIATTR_SPARSE_MMA_MASK
	.align		4
.L_35:
        /*00e8*/ 	.byte	0x03, 0x50
        /*00ea*/ 	.short	0x0000


	//----- nvinfo : EIATTR_MAXREG_COUNT
	.align		4
        /*00ec*/ 	.byte	0x03, 0x1b
        /*00ee*/ 	.short	0x0080


	//----- nvinfo : EIATTR_NUM_BARRIERS
	.align		4
        /*00f0*/ 	.byte	0x02, 0x4c
        /*00f2*/ 	.byte	0x01
	.zero		1


	//----- nvinfo : EIATTR_ANNOTATIONS
	.align		4
        /*00f4*/ 	.byte	0x04, 0x55
        /*00f6*/ 	.short	(.L_37 - .L_36)


	//   ....[0]....
.L_36:
        /*00f8*/ 	.word	0x00000001
        /*00fc*/ 	.byte	0x30, 0x06, 0x00, 0x00, 0x01, 0x00, 0x00, 0x00, 0x50, 0x06, 0x00, 0x00, 0x01, 0x00, 0x00, 0x00
        /* <DEDUP_REMOVED lines=200> */
        /*0d8c*/ 	.byte	0xc0, 0x94, 0x00, 0x00, 0x01, 0x00, 0x00, 0x00, 0xd0, 0x94, 0x00, 0x00


	//----- nvinfo : EIATTR_MERCURY_ISA_VERSION
	.align		4
.L_37:
        /*0d98*/ 	.byte	0x03, 0x5f
        /*0d9a*/ 	.short	0x0101


	//----- nvinfo : EIATTR_EXIT_INSTR_OFFSETS
	.align		4
        /*0d9c*/ 	.byte	0x04, 0x1c
        /*0d9e*/ 	.short	(.L_39 - .L_38)


	//   ....[0]....
.L_38:
        /*0da0*/ 	.word	0x0000b1a0


	//   ....[1]....
        /*0da4*/ 	.word	0x0000b1d0


	//----- nvinfo : EIATTR_REQNTID
	.align		4
.L_39:
        /*0da8*/ 	.byte	0x04, 0x10
        /*0daa*/ 	.short	(.L_41 - .L_40)
.L_40:
        /*0dac*/ 	.word	0x00000200
        /*0db0*/ 	.word	0x00000001
        /*0db4*/ 	.word	0x00000001


	//----- nvinfo : EIATTR_CBANK_PARAM_SIZE
	.align		4
.L_41:
        /*0db8*/ 	.byte	0x03, 0x19
        /*0dba*/ 	.short	0x0050


	//----- nvinfo : EIATTR_PARAM_CBANK
	.align		4
        /*0dbc*/ 	.byte	0x04, 0x0a
        /*0dbe*/ 	.short	(.L_43 - .L_42)
	.align		4
.L_42:
        /*0dc0*/ 	.word	index@(.nv.constant0.matmul_kernel)
        /*0dc4*/ 	.short	0x0210
        /*0dc6*/ 	.short	0x0050


	//----- nvinfo : EIATTR_SW_WAR
	.align		4
.L_43:
        /*0dc8*/ 	.byte	0x04, 0x36
        /*0dca*/ 	.short	(.L_45 - .L_44)
.L_44:
        /*0dcc*/ 	.word	0x00000008
.L_45:


//--------------------- .nv.callgraph             --------------------------
	.section	.nv.callgraph,"",@"SHT_CUDA_CALLGRAPH"
	.align	4
	.sectionentsize	8
	.align		4
        /*0000*/ 	.word	0x00000000
	.align		4
        /*0004*/ 	.word	0xffffffff
	.align		4
        /*0008*/ 	.word	0x00000000
	.align		4
        /*000c*/ 	.word	0xfffffffe
	.align		4
        /*0010*/ 	.word	0x00000000
	.align		4
        /*0014*/ 	.word	0xfffffffd
	.align		4
        /*0018*/ 	.word	0x00000000
	.align		4
        /*001c*/ 	.word	0xfffffffc


//--------------------- .text.matmul_kernel       --------------------------
	.section	.text.matmul_kernel,"ax",@progbits
	.align	128
        .global         matmul_kernel
        .type           matmul_kernel,@function
        .size           matmul_kernel,(.L_x_3 - matmul_kernel)
        .other          matmul_kernel,@"STO_CUDA_ENTRY STV_DEFAULT"
matmul_kernel:
.text.matmul_kernel:
[----:B------:R-:W0:Y:S08]  /*0000*/  LDC R1, c[0x0][0x28] ;  /* 0x00000a00ff017b82 */ /* 0x000e300000000800 */
[----:B------:R-:W1:Y:S01]  /*0010*/  LDC.64 R20, c[0x0][0x228] ;  /* 0x00008a00ff147b82 */ /* 0x000e620000000a00 */
[----:B------:R-:W2:Y:S01]  /*0020*/  S2R R5, SR_CTAID.X ;  /* 0x0000000000057919 */ /* 0x000ea20000002500 */
[----:B0-----:R-:W-:Y:S01]  /*0030*/  VIADD R1, R1, 0xfffffd30 ;  /* 0xfffffd3001017836 */ /* 0x001fe20000000000 */
[----:B------:R-:W-:Y:S01]  /*0040*/  UMOV UR12, 0x400 ;  /* 0x00000400000c7882 */ /* 0x000fe20000000000 */
[----:B------:R-:W-:Y:S01]  /*0050*/  ULDC.64 UR14, c[0x0][0x208] ;  /* 0x00008200000e7ab9 */ /* 0x000fe20000000a00 */
[----:B------:R-:W0:Y:S01]  /*0060*/  S2R R88, SR_TID.X ;  /* 0x0000000000587919 */ /* 0x000e220000002100 */
[----:B------:R-:W-:-:S02]  /*0070*/  CS2R R24, SRZ ;  /* 0x0000000000187805 */ /* 0x000fc4000001ff00 */
[----:B------:R-:W-:Y:S01]  /*0080*/  CS2R R26, SRZ ;  /* 0x00000000001a7805 */ /* 0x000fe2000001ff00 */
[----:B------:R-:W3:Y:S01]  /*0090*/  S2UR UR4, SR_CgaCtaId ;  /* 0x00000000000479c3 */ /* 0x000ee20000008800 */
[----:B------:R-:W-:Y:S02]  /*00a0*/  CS2R R32, SRZ ;  /* 0x0000000000207805 */ /* 0x000fe4000001ff00 */
[----:B------:R-:W-:Y:S02]  /*00b0*/  CS2R R34, SRZ ;  /* 0x0000000000227805 */ /* 0x000fe4000001ff00 */
[----:B------:R-:W-:Y:S02]  /*00c0*/  CS2R R40, SRZ ;  /* 0x0000000000287805 */ /* 0x000fe4000001ff00 */
[----:B------:R-:W-:Y:S02]  /*00d0*/  CS2R R42, SRZ ;  /* 0x00000000002a7805 */ /* 0x000fe4000001ff00 */
[----:B------:R-:W-:-:S02]  /*00e0*/  CS2R R48, SRZ ;  /* 0x0000000000307805 */ /* 0x000fc4000001ff00 */
[----:B------:R-:W-:Y:S02]  /*00f0*/  CS2R R50, SRZ ;  /* 0x0000000000327805 */ /* 0x000fe4000001ff00 */
[----:B------:R-:W-:Y:S02]  /*0100*/  CS2R R56, SRZ ;  /* 0x0000000000387805 */ /* 0x000fe4000001ff00 */
[----:B------:R-:W-:Y:S02]  /*0110*/  CS2R R58, SRZ ;  /* 0x00000000003a7805 */ /* 0x000fe4000001ff00 */
[----:B------:R-:W-:Y:S02]  /*0120*/  CS2R R64, SRZ ;  /* 0x0000000000407805 */ /* 0x000fe4000001ff00 */
[----:B------:R-:W-:Y:S02]  /*0130*/  CS2R R66, SRZ ;  /* 0x0000000000427805 */ /* 0x000fe4000001ff00 */
[----:B------:R-:W-:-:S02]  /*0140*/  CS2R R72, SRZ ;  /* 0x0000000000487805 */ /* 0x000fc4000001ff00 */
[----:B------:R-:W-:Y:S02]  /*0150*/  CS2R R74, SRZ ;  /* 0x00000000004a7805 */ /* 0x000fe4000001ff00 */
[----:B------:R-:W-:Y:S02]  /*0160*/  CS2R R80, SRZ ;  /* 0x0000000000507805 */ /* 0x000fe4000001ff00 */
[----:B------:R-:W-:Y:S01]  /*0170*/  CS2R R82, SRZ ;  /* 0x0000000000527805 */ /* 0x000fe2000001ff00 */
[----:B-1----:R-:W-:-:S05]  /*0180*/  VIADD R0, R21, 0x7f ;  /* 0x0000007f15007836 */ /* 0x002fca0000000000 */
[----:B------:R-:W-:Y:S01]  /*0190*/  SHF.R.S32.HI R3, RZ, 0x1f, R0 ;  /* 0x0000001fff037819 */ /* 0x000fe20000011400 */
[----:B---3--:R-:W-:-:S03]  /*01a0*/  ULEA UR12, UR4, UR12, 0x18 ;  /* 0x0000000c040c7291 */ /* 0x008fc6000f8ec03f */
[----:B------:R-:W-:Y:S02]  /*01b0*/  LEA.HI R3, R3, R0, RZ, 0x7 ;  /* 0x0000000003037211 */ /* 0x000fe400078f38ff */
[----:B--2---:R-:W-:Y:S02]  /*01c0*/  IABS R8, R5 ;  /* 0x0000000500087213 */ /* 0x004fe40000000000 */
[----:B------:R-:W-:-:S05]  /*01d0*/  SHF.R.S32.HI R3, RZ, 0x7, R3 ;  /* 0x00000007ff037819 */ /* 0x000fca0000011403 */
[----:B------:R-:W-:-:S05]  /*01e0*/  IMAD.SHL.U32 R4, R3, 0x8, RZ ;  /* 0x0000000803047824 */ /* 0x000fca00078e00ff */
[-C--:B------:R-:W-:Y:S02]  /*01f0*/  IABS R7, R4.reuse ;  /* 0x0000000400077213 */ /* 0x080fe40000000000 */
[----:B------:R-:W-:Y:S02]  /*0200*/  IABS R10, R4 ;  /* 0x00000004000a7213 */ /* 0x000fe40000000000 */
[----:B------:R-:W1:Y:S08]  /*0210*/  I2F.RP R0, R7 ;  /* 0x0000000700007306 */ /* 0x000e700000209400 */
[----:B-1----:R-:W1:Y:S02]  /*0220*/  MUFU.RCP R0, R0 ;  /* 0x0000000000007308 */ /* 0x002e640000001000 */
[----:B-1----:R-:W-:-:S02]  /*0230*/  VIADD R2, R0, 0xffffffe ;  /* 0x0ffffffe00027836 */ /* 0x002fc40000000000 */
[----:B------:R-:W-:-:S04]  /*0240*/  IMAD.MOV R0, RZ, RZ, -R10 ;  /* 0x000000ffff007224 */ /* 0x000fc800078e0a0a */
[----:B------:R1:W2:Y:S02]  /*0250*/  F2I.FTZ.U32.TRUNC.NTZ R3, R2 ;  /* 0x0000000200037305 */ /* 0x0002a4000021f000 */
[----:B-1----:R-:W-:Y:S02]  /*0260*/  IMAD.MOV.U32 R2, RZ, RZ, RZ ;  /* 0x000000ffff027224 */ /* 0x002fe400078e00ff */
[----:B--2---:R-:W-:-:S04]  /*0270*/  IMAD.MOV R6, RZ, RZ, -R3 ;  /* 0x000000ffff067224 */ /* 0x004fc800078e0a03 */
[----:B------:R-:W-:Y:S02]  /*0280*/  IMAD R9, R6, R7, RZ ;  /* 0x0000000706097224 */ /* 0x000fe400078e02ff */
[----:B------:R-:W-:Y:S02]  /*0290*/  IMAD.MOV.U32 R6, RZ, RZ, R8 ;  /* 0x000000ffff067224 */ /* 0x000fe400078e0008 */
[----:B------:R-:W-:-:S06]  /*02a0*/  IMAD.HI.U32 R3, R3, R9, R2 ;  /* 0x0000000903037227 */ /* 0x000fcc00078e0002 */
[----:B------:R-:W-:-:S04]  /*02b0*/  IMAD.HI.U32 R3, R3, R6, RZ ;  /* 0x0000000603037227 */ /* 0x000fc800078e00ff */
[----:B------:R-:W-:-:S05]  /*02c0*/  IMAD R0, R3, R0, R6 ;  /* 0x0000000003007224 */ /* 0x000fca00078e0206 */
[----:B------:R-:W-:-:S13]  /*02d0*/  ISETP.GT.U32.AND P1, PT, R7, R0, PT ;  /* 0x000000000700720c */ /* 0x000fda0003f24070 */
[----:B------:R-:W-:Y:S02]  /*02e0*/  @!P1 IMAD.IADD R0, R0, 0x1, -R7 ;  /* 0x0000000100009824 */ /* 0x000fe400078e0a07 */
[----:B------:R-:W-:Y:S01]  /*02f0*/  @!P1 VIADD R3, R3, 0x1 ;  /* 0x0000000103039836 */ /* 0x000fe20000000000 */
[----:B------:R-:W-:Y:S02]  /*0300*/  ISETP.NE.AND P1, PT, R4, RZ, PT ;  /* 0x000000ff0400720c */ /* 0x000fe40003f25270 */
[----:B------:R-:W-:Y:S02]  /*0310*/  ISETP.GE.U32.AND P0, PT, R0, R7, PT ;  /* 0x000000070000720c */ /* 0x000fe40003f06070 */
[----:B------:R-:W-:-:S04]  /*0320*/  LOP3.LUT R0, R5, R4, RZ, 0x3c, !PT ;  /* 0x0000000405007212 */ /* 0x000fc800078e3cff */
[----:B------:R-:W-:Y:S01]  /*0330*/  ISETP.GE.AND P2, PT, R0, RZ, PT ;  /* 0x000000ff0000720c */ /* 0x000fe20003f46270 */
[----:B------:R-:W-:-:S06]  /*0340*/  VIADD R0, R20, 0xff ;  /* 0x000000ff14007836 */ /* 0x000fcc0000000000 */
[----:B------:R-:W-:-:S04]  /*0350*/  @P0 VIADD R3, R3, 0x1 ;  /* 0x0000000103030836 */ /* 0x000fc80000000000 */
[----:B------:R-:W-:Y:S01]  /*0360*/  IMAD.MOV.U32 R2, RZ, RZ, R3 ;  /* 0x000000ffff027224 */ /* 0x000fe200078e0003 */
[----:B------:R-:W-:-:S03]  /*0370*/  SHF.R.S32.HI R3, RZ, 0x1f, R0 ;  /* 0x0000001fff037819 */ /* 0x000fc60000011400 */
[----:B------:R-:W-:Y:S01]  /*0380*/  @!P2 IMAD.MOV R2, RZ, RZ, -R2 ;  /* 0x000000ffff02a224 */ /* 0x000fe200078e0a02 */
[----:B------:R-:W-:Y:S02]  /*0390*/  @!P1 LOP3.LUT R2, RZ, R4, RZ, 0x33, !PT ;  /* 0x00000004ff029212 */ /* 0x000fe400078e33ff */
[----:B------:R-:W-:-:S03]  /*03a0*/  LEA.HI R3, R3, R0, RZ, 0x8 ;  /* 0x0000000003037211 */ /* 0x000fc600078f40ff */
[----:B------:R-:W-:Y:S02]  /*03b0*/  IMAD.SHL.U32 R6, R2, 0x8, RZ ;  /* 0x0000000802067824 */ /* 0x000fe400078e00ff */
[----:B------:R-:W-:-:S03]  /*03c0*/  IMAD.MOV R2, RZ, RZ, -R2 ;  /* 0x000000ffff027224 */ /* 0x000fc600078e0a02 */
[----:B------:R-:W-:Y:S01]  /*03d0*/  LEA.HI.SX32 R3, R3, -R6, 0x18 ;  /* 0x8000000603037211 */ /* 0x000fe200078fc2ff */
[----:B------:R-:W-:-:S03]  /*03e0*/  IMAD R4, R4, R2, R5 ;  /* 0x0000000204047224 */ /* 0x000fc600078e0205 */
[----:B------:R-:W-:Y:S02]  /*03f0*/  VIMNMX R11, R3, 0x8, PT ;  /* 0x00000008030b7848 */ /* 0x000fe40003fe0100 */
[----:B------:R-:W-:Y:S02]  /*0400*/  IABS R9, R4 ;  /* 0x0000000400097213 */ /* 0x000fe40000000000 */
[----:B------:R-:W-:-:S04]  /*0410*/  IABS R7, R11 ;  /* 0x0000000b00077213 */ /* 0x000fc80000000000 */
[----:B------:R-:W1:Y:S08]  /*0420*/  I2F.RP R0, R7 ;  /* 0x0000000700007306 */ /* 0x000e700000209400 */
[----:B-1----:R-:W1:Y:S02]  /*0430*/  MUFU.RCP R0, R0 ;  /* 0x0000000000007308 */ /* 0x002e640000001000 */
[----:B-1----:R-:W-:-:S06]  /*0440*/  VIADD R3, R0, 0xffffffe ;  /* 0x0ffffffe00037836 */ /* 0x002fcc0000000000 */
[----:B------:R-:W1:Y:S02]  /*0450*/  F2I.FTZ.U32.TRUNC.NTZ R3, R3 ;  /* 0x0000000300037305 */ /* 0x000e64000021f000 */
[----:B-1----:R-:W-:-:S04]  /*0460*/  IMAD.MOV R8, RZ, RZ, -R3 ;  /* 0x000000ffff087224 */ /* 0x002fc800078e0a03 */
[----:B------:R-:W-:Y:S01]  /*0470*/  IMAD.MOV.U32 R2, RZ, RZ, R8 ;  /* 0x000000ffff027224 */ /* 0x000fe200078e0008 */
[----:B------:R-:W-:-:S03]  /*0480*/  IABS R8, R11 ;  /* 0x0000000b00087213 */ /* 0x000fc60000000000 */
[----:B------:R-:W-:Y:S02]  /*0490*/  IMAD R5, R2, R7, RZ ;  /* 0x0000000702057224 */ /* 0x000fe400078e02ff */
[----:B------:R-:W-:Y:S02]  /*04a0*/  IMAD.MOV.U32 R2, RZ, RZ, RZ ;  /* 0x000000ffff027224 */ /* 0x000fe400078e00ff */
[----:B------:R-:W-:Y:S02]  /*04b0*/  IMAD.MOV R0, RZ, RZ, -R8 ;  /* 0x000000ffff007224 */ /* 0x000fe400078e0a08 */
[----:B------:R-:W-:Y:S01]  /*04c0*/  IMAD.HI.U32 R2, R3, R5, R2 ;  /* 0x0000000503027227 */ /* 0x000fe200078e0002 */
[----:B------:R-:W1:Y:S01]  /*04d0*/  LDC R8, c[0x0][0x230] ;  /* 0x00008c00ff087b82 */ /* 0x000e620000000800 */
[----:B0-----:R-:W-:-:S04]  /*04e0*/  LOP3.LUT R3, R88, 0xff, RZ, 0xc0, !PT ;  /* 0x000000ff58037812 */ /* 0x001fc800078ec0ff */
[----:B------:R-:W-:-:S04]  /*04f0*/  IMAD.HI.U32 R2, R2, R9, RZ ;  /* 0x0000000902027227 */ /* 0x000fc800078e00ff */
[----:B------:R-:W-:-:S05]  /*0500*/  IMAD R0, R2, R0, R9 ;  /* 0x0000000002007224 */ /* 0x000fca00078e0209 */
[----:B------:R-:W-:Y:S01]  /*0510*/  ISETP.GT.U32.AND P1, PT, R7, R0, PT ;  /* 0x000000000700720c */ /* 0x000fe20003f24070 */
[----:B-1----:R-:W-:-:S12]  /*0520*/  VIADD R8, R8, 0x7f ;  /* 0x0000007f08087836 */ /* 0x002fd80000000000 */
[----:B------:R-:W-:Y:S02]  /*0530*/  @!P1 IMAD.IADD R0, R0, 0x1, -R7 ;  /* 0x0000000100009824 */ /* 0x000fe400078e0a07 */
[----:B------:R-:W-:Y:S01]  /*0540*/  @!P1 VIADD R2, R2, 0x1 ;  /* 0x0000000102029836 */ /* 0x000fe20000000000 */
[----:B------:R-:W-:Y:S02]  /*0550*/  ISETP.NE.AND P1, PT, R11, RZ, PT ;  /* 0x000000ff0b00720c */ /* 0x000fe40003f25270 */
[----:B------:R-:W-:Y:S02]  /*0560*/  ISETP.GE.U32.AND P0, PT, R0, R7, PT ;  /* 0x000000070000720c */ /* 0x000fe40003f06070 */
[----:B------:R-:W-:-:S04]  /*0570*/  LOP3.LUT R0, R4, R11, RZ, 0x3c, !PT ;  /* 0x0000000b04007212 */ /* 0x000fc800078e3cff */
[----:B------:R-:W-:-:S07]  /*0580*/  ISETP.GE.AND P2, PT, R0, RZ, PT ;  /* 0x000000ff0000720c */ /* 0x000fce0003f46270 */
[----:B------:R-:W-:Y:S01]  /*0590*/  @P0 VIADD R2, R2, 0x1 ;  /* 0x0000000102020836 */ /* 0x000fe20000000000 */
[----:B------:R-:W-:-:S05]  /*05a0*/  ISETP.GE.AND P0, PT, R8, 0x80, PT ;  /* 0x000000800800780c */ /* 0x000fca0003f06270 */
[----:B------:R-:W-:Y:S01]  /*05b0*/  @!P2 IMAD.MOV R2, RZ, RZ, -R2 ;  /* 0x000000ffff02a224 */ /* 0x000fe200078e0a02 */
[----:B------:R-:W-:-:S05]  /*05c0*/  @!P1 LOP3.LUT R2, RZ, R11, RZ, 0x33, !PT ;  /* 0x0000000bff029212 */ /* 0x000fca00078e33ff */
[----:B------:R-:W-:Y:S02]  /*05d0*/  IMAD.MOV R0, RZ, RZ, -R2 ;  /* 0x000000ffff007224 */ /* 0x000fe400078e0a02 */
[----:B------:R-:W-:Y:S02]  /*05e0*/  IMAD.SHL.U32 R12, R2, 0x80, RZ ;  /* 0x00000080020c7824 */ /* 0x000fe400078e00ff */
[----:B------:R-:W-:-:S04]  /*05f0*/  IMAD R0, R11, R0, R4 ;  /* 0x000000000b007224 */ /* 0x000fc800078e0204 */
[----:B------:R-:W-:-:S04]  /*0600*/  IMAD.IADD R0, R6, 0x1, R0 ;  /* 0x0000000106007824 */ /* 0x000fc800078e0200 */
[----:B------:R-:W-:Y:S01]  /*0610*/  IMAD R14, R0, 0x100, R3 ;  /* 0x00000100000e7824 */ /* 0x000fe200078e0203 */
[----:B------:R-:W-:-:S04]  /*0620*/  SHF.R.U32.HI R0, RZ, 0x8, R88 ;  /* 0x00000008ff007819 */ /* 0x000fc80000011658 */
[----:B------:R0:W-:Y:S01]  /*0630*/  STL [R1+0x1a8], R14 ;  /* 0x0001a80e01007387 */ /* 0x0001e20000100800 */
[----:B------:R-:W-:-:S03]  /*0640*/  SGXT.U32 R0, R0, 0x1 ;  /* 0x000000010000781a */ /* 0x000fc60000000000 */
[----:B------:R0:W-:Y:S01]  /*0650*/  STL [R1+0xbc], R12 ;  /* 0x0000bc0c01007387 */ /* 0x0001e20000100800 */
[----:B------:R-:W-:Y:S05]  /*0660*/  @!P0 BRA `(.L_x_0) ;  /* 0x0000008c00848947 */ /* 0x000fea0003800000 */
[----:B------:R-:W-:Y:S01]  /*0670*/  IABS R10, R20 ;  /* 0x00000014000a7213 */ /* 0x000fe20000000000 */
[----:B------:R-:W-:Y:S01]  /*0680*/  ULDC UR4, c[0x0][0x234] ;  /* 0x00008d0000047ab9 */ /* 0x000fe20000000800 */
[----:B------:R-:W-:Y:S01]  /*0690*/  IABS R4, R21 ;  /* 0x0000001500047213 */ /* 0x000fe20000000000 */
[----:B------:R-:W-:Y:S01]  /*06a0*/  ULDC.64 UR6, c[0x0][0x210] ;  /* 0x0000840000067ab9 */ /* 0x000fe20000000a00 */
[----:B------:R-:W1:Y:S01]  /*06b0*/  I2F.RP R5, R10 ;  /* 0x0000000a00057306 */ /* 0x000e620000209400 */
[----:B------:R-:W-:Y:S01]  /*06c0*/  ISETP.GE.AND P5, PT, R14, RZ, PT ;  /* 0x000000ff0e00720c */ /* 0x000fe20003fa6270 */
[----:B------:R-:W-:Y:S01]  /*06d0*/  ULDC UR8, c[0x0][0x238] ;  /* 0x00008e0000087ab9 */ /* 0x000fe20000000800 */
[----:B------:R-:W-:Y:S01]  /*06e0*/  ISETP.NE.AND P3, PT, R20, RZ, PT ;  /* 0x000000ff1400720c */ /* 0x000fe20003f65270 */
[----:B------:R-:W-:Y:S01]  /*06f0*/  UIADD3 UR5, UR12, 0x10000, URZ ;  /* 0x000100000c057890 */ /* 0x000fe2000fffe03f */
[C---:B------:R-:W-:Y:S01]  /*0700*/  LOP3.LUT R124, R0.reuse, 0x38, RZ, 0xfc, !PT ;  /* 0x00000038007c7812 */ /* 0x040fe200078efcff */
[----:B------:R-:W-:Y:S01]  /*0710*/  ULDC UR40, c[0x0][0x230] ;  /* 0x00008c0000287ab9 */ /* 0x000fe20000000800 */
[C---:B------:R-:W-:Y:S01]  /*0720*/  LOP3.LUT R125, R0.reuse, 0x3a, RZ, 0xfc, !PT ;  /* 0x0000003a007d7812 */ /* 0x040fe200078efcff */
[----:B------:R-:W2:Y:S01]  /*0730*/  I2F.RP R9, R4 ;  /* 0x0000000400097306 */ /* 0x000ea20000209400 */
[C---:B------:R-:W-:Y:S01]  /*0740*/  LOP3.LUT R122, R0.reuse, 0x34, RZ, 0xfc, !PT ;  /* 0x00000034007a7812 */ /* 0x040fe200078efcff */
[----:B------:R-:W-:Y:S01]  /*0750*/  ULDC UR42, c[0x0][0x238] ;  /* 0x00008e00002a7ab9 */ /* 0x000fe20000000800 */
[----:B------:R-:W-:-:S02]  /*0760*/  LOP3.LUT R123, R0, 0x36, RZ, 0xfc, !PT ;  /* 0x00000036007b7812 */ /* 0x000fc400078efcff */
[C---:B------:R-:W-:Y:S02]  /*0770*/  LOP3.LUT R119, R0.reuse, 0x2e, RZ, 0xfc, !PT ;  /* 0x0000002e00777812 */ /* 0x040fe400078efcff */
[C---:B------:R-:W-:Y:S01]  /*0780*/  LOP3.LUT R120, R0.reuse, 0x30, RZ, 0xfc, !PT ;  /* 0x0000003000787812 */ /* 0x040fe200078efcff */
[----:B-1----:R-:W1:Y:S01]  /*0790*/  MUFU.RCP R5, R5 ;  /* 0x0000000500057308 */ /* 0x002e620000001000 */
[C---:B------:R-:W-:Y:S02]  /*07a0*/  LOP3.LUT R113, R0.reuse, 0x2a, RZ, 0xfc, !PT ;  /* 0x0000002a00717812 */ /* 0x040fe400078efcff */
[C---:B------:R-:W-:Y:S02]  /*07b0*/  LOP3.LUT R118, R0.reuse, 0x2c, RZ, 0xfc, !PT ;  /* 0x0000002c00767812 */ /* 0x040fe400078efcff */
[C---:B------:R-:W-:Y:S02]  /*07c0*/  LOP3.LUT R109, R0.reuse, 0x26, RZ, 0xfc, !PT ;  /* 0x00000026006d7812 */ /* 0x040fe400078efcff */
[C---:B------:R-:W-:Y:S01]  /*07d0*/  LOP3.LUT R111, R0.reuse, 0x28, RZ, 0xfc, !PT ;  /* 0x00000028006f7812 */ /* 0x040fe200078efcff */
[----:B--2---:R-:W2:Y:S01]  /*07e0*/  MUFU.RCP R9, R9 ;  /* 0x0000000900097308 */ /* 0x004ea20000001000 */
[----:B------:R-:W-:-:S02]  /*07f0*/  LOP3.LUT R103, R0, 0x20, RZ, 0xfc, !PT ;  /* 0x0000002000677812 */ /* 0x000fc400078efcff */
[C---:B------:R-:W-:Y:S02]  /*0800*/  LOP3.LUT R105, R0.reuse, 0x22, RZ, 0xfc, !PT ;  /* 0x0000002200697812 */ /* 0x040fe400078efcff */
[C---:B------:R-:W-:Y:S02]  /*0810*/  LOP3.LUT R107, R0.reuse, 0x24, RZ, 0xfc, !PT ;  /* 0x00000024006b7812 */ /* 0x040fe400078efcff */
[C---:B------:R-:W-:Y:S02]  /*0820*/  LOP3.LUT R96, R0.reuse, 0x1a, RZ, 0xfc, !PT ;  /* 0x0000001a00607812 */ /* 0x040fe400078efcff */
[C---:B------:R-:W-:Y:S01]  /*0830*/  LOP3.LUT R97, R0.reuse, 0x1c, RZ, 0xfc, !PT ;  /* 0x0000001c00617812 */ /* 0x040fe200078efcff */
[----:B-1----:R-:W-:Y:S01]  /*0840*/  VIADD R2, R5, 0xffffffe ;  /* 0x0ffffffe05027836 */ /* 0x002fe20000000000 */
[----:B------:R-:W-:Y:S02]  /*0850*/  IABS R5, R14 ;  /* 0x0000000e00057213 */ /* 0x000fe40000000000 */
[C---:B------:R-:W-:Y:S01]  /*0860*/  LOP3.LUT R101, R0.reuse, 0x1e, RZ, 0xfc, !PT ;  /* 0x0000001e00657812 */ /* 0x040fe200078efcff */
[----:B------:R1:W3:Y:S01]  /*0870*/  F2I.FTZ.U32.TRUNC.NTZ R3, R2 ;  /* 0x0000000200037305 */ /* 0x0002e2000021f000 */
[----:B------:R-:W-:-:S02]  /*0880*/  LOP3.LUT R93, R0, 0x14, RZ, 0xfc, !PT ;  /* 0x00000014005d7812 */ /* 0x000fc400078efcff */
[C---:B------:R-:W-:Y:S01]  /*0890*/  LOP3.LUT R94, R0.reuse, 0x16, RZ, 0xfc, !PT ;  /* 0x00000016005e7812 */ /* 0x040fe200078efcff */
[----:B--2---:R-:W-:Y:S01]  /*08a0*/  VIADD R6, R9, 0xffffffe ;  /* 0x0ffffffe09067836 */ /* 0x004fe20000000000 */
[C---:B------:R-:W-:Y:S02]  /*08b0*/  LOP3.LUT R95, R0.reuse, 0x18, RZ, 0xfc, !PT ;  /* 0x00000018005f7812 */ /* 0x040fe400078efcff */
[C---:B------:R-:W-:Y:S02]  /*08c0*/  LOP3.LUT R90, R0.reuse, 0x10, RZ, 0xfc, !PT ;  /* 0x00000010005a7812 */ /* 0x040fe400078efcff */
[C---:B------:R-:W-:Y:S01]  /*08d0*/  LOP3.LUT R91, R0.reuse, 0x12, RZ, 0xfc, !PT ;  /* 0x00000012005b7812 */ /* 0x040fe200078efcff */
[----:B-1----:R-:W-:Y:S01]  /*08e0*/  IMAD.MOV.U32 R2, RZ, RZ, RZ ;  /* 0x000000ffff027224 */ /* 0x002fe200078e00ff */
[----:B------:R-:W-:Y:S02]  /*08f0*/  LOP3.LUT R121, R0, 0x32, RZ, 0xfc, !PT ;  /* 0x0000003200797812 */ /* 0x000fe400078efcff */
[----:B------:R-:W-:-:S02]  /*0900*/  CS2R R60, SRZ ;  /* 0x00000000003c7805 */ /* 0x000fc4000001ff00 */
[----:B------:R-:W-:Y:S02]  /*0910*/  CS2R R62, SRZ ;  /* 0x00000000003e7805 */ /* 0x000fe4000001ff00 */
[----:B------:R-:W-:Y:S01]  /*0920*/  CS2R R64, SRZ ;  /* 0x0000000000407805 */ /* 0x000fe2000001ff00 */
[----:B---3--:R-:W-:Y:S01]  /*0930*/  IMAD.MOV R7, RZ, RZ, -R3 ;  /* 0x000000ffff077224 */ /* 0x008fe200078e0a03 */
[----:B------:R-:W-:Y:S02]  /*0940*/  CS2R R66, SRZ ;  /* 0x0000000000427805 */ /* 0x000fe4000001ff00 */
[----:B------:R-:W-:Y:S02]  /*0950*/  CS2R R68, SRZ ;  /* 0x0000000000447805 */ /* 0x000fe4000001ff00 */
[----:B------:R-:W-:Y:S01]  /*0960*/  CS2R R70, SRZ ;  /* 0x0000000000467805 */ /* 0x000fe2000001ff00 */
[----:B------:R-:W-:Y:S01]  /*0970*/  IMAD R7, R7, R10, RZ ;  /* 0x0000000a07077224 */ /* 0x000fe200078e02ff */
[----:B------:R-:W-:-:S02]  /*0980*/  CS2R R72, SRZ ;  /* 0x0000000000487805 */ /* 0x000fc4000001ff00 */
[----:B------:R-:W-:Y:S02]  /*0990*/  CS2R R74, SRZ ;  /* 0x00000000004a7805 */ /* 0x000fe4000001ff00 */
[----:B------:R-:W-:Y:S01]  /*09a0*/  CS2R R76, SRZ ;  /* 0x00000000004c7805 */ /* 0x000fe2000001ff00 */
[----:B------:R-:W-:Y:S01]  /*09b0*/  IMAD.HI.U32 R3, R3, R7, R2 ;  /* 0x0000000703037227 */ /* 0x000fe200078e0002 */
[----:B------:R-:W-:Y:S01]  /*09c0*/  SHF.R.U32.HI R2, RZ, 0x7, R88 ;  /* 0x00000007ff027819 */ /* 0x000fe20000011658 */
[----:B------:R1:W2:Y:S01]  /*09d0*/  F2I.FTZ.U32.TRUNC.NTZ R7, R6 ;  /* 0x0000000600077305 */ /* 0x0002a2000021f000 */
[----:B------:R-:W-:Y:S02]  /*09e0*/  CS2R R78, SRZ ;  /* 0x00000000004e7805 */ /* 0x000fe4000001ff00 */
[----:B------:R-:W-:Y:S02]  /*09f0*/  CS2R R80, SRZ ;  /* 0x0000000000507805 */ /* 0x000fe4000001ff00 */
[----:B------:R-:W-:Y:S01]  /*0a00*/  CS2R R82, SRZ ;  /* 0x0000000000527805 */ /* 0x000fe2000001ff00 */
[----:B------:R-:W-:Y:S01]  /*0a10*/  IMAD.HI.U32 R3, R3, R5, RZ ;  /* 0x0000000503037227 */ /* 0x000fe200078e00ff */
[----:B------:R-:W-:-:S02]  /*0a20*/  CS2R R84, SRZ ;  /* 0x0000000000547805 */ /* 0x000fc4000001ff00 */
[----:B------:R-:W-:Y:S01]  /*0a30*/  CS2R R86, SRZ ;  /* 0x0000000000567805 */ /* 0x000fe2000001ff00 */
[----:B------:R-:W-:Y:S01]  /*0a40*/  ULDC UR41, c[0x0][0x23c] ;  /* 0x00008f0000297ab9 */ /* 0x000fe20000000800 */
[----:B------:R-:W-:Y:S02]  /*0a50*/  IMAD.MOV R3, RZ, RZ, -R3 ;  /* 0x000000ffff037224 */ /* 0x000fe400078e0a03 */
[----:B-1----:R-:W-:Y:S02]  /*0a60*/  IMAD.MOV.U32 R6, RZ, RZ, RZ ;  /* 0x000000ffff067224 */ /* 0x002fe400078e00ff */
[----:B------:R-:W-:Y:S01]  /*0a70*/  IMAD R3, R10, R3, R5 ;  /* 0x000000030a037224 */ /* 0x000fe200078e0205 */
[----:B------:R-:W-:Y:S01]  /*0a80*/  SGXT.U32 R5, R2, 0x2 ;  /* 0x000000020205781a */ /* 0x000fe20000000000 */
[----:B--2---:R-:W-:-:S03]  /*0a90*/  IMAD.MOV R11, RZ, RZ, -R7 ;  /* 0x000000ffff0b7224 */ /* 0x004fc600078e0a07 */
[----:B------:R-:W-:Y:S01]  /*0aa0*/  LOP3.LUT R5, R12, R5, RZ, 0xfc, !PT ;  /* 0x000000050c057212 */ /* 0x000fe200078efcff */
[----:B------:R-:W-:Y:S01]  /*0ab0*/  IMAD R11, R11, R4, RZ ;  /* 0x000000040b0b7224 */ /* 0x000fe200078e02ff */
[----:B------:R-:W-:Y:S02]  /*0ac0*/  ISETP.GT.U32.AND P0, PT, R10, R3, PT ;  /* 0x000000030a00720c */ /* 0x000fe40003f04070 */
[----:B------:R-:W-:Y:S01]  /*0ad0*/  LOP3.LUT R9, R5, 0x7c, RZ, 0xfc, !PT ;  /* 0x0000007c05097812 */ /* 0x000fe200078efcff */
[----:B------:R-:W-:Y:S01]  /*0ae0*/  IMAD.HI.U32 R6, R7, R11, R6 ;  /* 0x0000000b07067227 */ /* 0x000fe200078e0006 */
[----:B------:R-:W-:Y:S02]  /*0af0*/  SHF.R.S32.HI R7, RZ, 0x1f, R8 ;  /* 0x0000001fff077819 */ /* 0x000fe40000011408 */
[----:B------:R-:W-:Y:S02]  /*0b00*/  IABS R2, R9 ;  /* 0x0000000900027213 */ /* 0x000fe40000000000 */
[----:B------:R-:W-:-:S02]  /*0b10*/  ISETP.GE.AND P2, PT, R9, RZ, PT ;  /* 0x000000ff0900720c */ /* 0x000fc40003f46270 */
[C---:B------:R-:W-:Y:S01]  /*0b20*/  LOP3.LUT R16, R5.reuse, 0x70, RZ, 0xfc, !PT ;  /* 0x0000007005107812 */ /* 0x040fe200078efcff */
[----:B------:R-:W-:Y:S01]  /*0b30*/  IMAD.MOV.U32 R11, RZ, RZ, R2 ;  /* 0x000000ffff0b7224 */ /* 0x000fe200078e0002 */
[----:B------:R-:W-:Y:S01]  /*0b40*/  LOP3.LUT R18, R5, 0x6c, RZ, 0xfc, !PT ;  /* 0x0000006c05127812 */ /* 0x000fe200078efcff */
[----:B------:R-:W-:Y:S01]  /*0b50*/  @!P0 IMAD.IADD R3, R3, 0x1, -R10 ;  /* 0x0000000103038824 */ /* 0x000fe200078e0a0a */
[----:B------:R-:W-:Y:S01]  /*0b60*/  IABS R17, R16 ;  /* 0x0000001000117213 */ /* 0x000fe20000000000 */
[----:B------:R-:W-:Y:S01]  /*0b70*/  IMAD.HI.U32 R2, R6, R11, RZ ;  /* 0x0000000b06027227 */ /* 0x000fe200078e00ff */
[----:B------:R-:W-:Y:S02]  /*0b80*/  IABS R19, R18 ;  /* 0x0000001200137213 */ /* 0x000fe40000000000 */
[----:B------:R-:W-:Y:S01]  /*0b90*/  ISETP.GT.U32.AND P0, PT, R10, R3, PT ;  /* 0x000000030a00720c */ /* 0x000fe20003f04070 */
[----:B0-----:R-:W-:Y:S01]  /*0ba0*/  IMAD.MOV R12, RZ, RZ, -R2 ;  /* 0x000000ffff0c7224 */ /* 0x001fe200078e0a02 */
[----:B------:R-:W-:-:S02]  /*0bb0*/  LEA.HI R2, R7, R8, RZ, 0x7 ;  /* 0x0000000807027211 */ /* 0x000fc400078f38ff */
[C---:B------:R-:W-:Y:S01]  /*0bc0*/  LOP3.LUT R7, R5.reuse, 0x78, RZ, 0xfc, !PT ;  /* 0x0000007805077812 */ /* 0x040fe200078efcff */
[----:B------:R-:W-:Y:S01]  /*0bd0*/  IMAD R9, R4, R12, R11 ;  /* 0x0000000c04097224 */ /* 0x000fe200078e020b */
[----:B------:R-:W-:Y:S01]  /*0be0*/  LOP3.LUT R22, R5, 0x64, RZ, 0xfc, !PT ;  /* 0x0000006405167812 */ /* 0x000fe200078efcff */
[----:B------:R-:W-:Y:S01]  /*0bf0*/  IMAD.HI.U32 R11, R6, R19, RZ ;  /* 0x00000013060b7227 */ /* 0x000fe200078e00ff */
[----:B------:R-:W-:Y:S01]  /*0c00*/  ISETP.GE.AND P1, PT, R7, RZ, PT ;  /* 0x000000ff0700720c */ /* 0x000fe20003f26270 */
[----:B------:R0:W-:Y:S01]  /*0c10*/  STL [R1+0x1ac], R2 ;  /* 0x0001ac0201007387 */ /* 0x0001e20000100800 */
[----:B------:R-:W-:Y:S01]  /*0c20*/  IABS R13, R7 ;  /* 0x00000007000d7213 */ /* 0x000fe20000000000 */
[----:B------:R-:W-:Y:S01]  /*0c30*/  IMAD.MOV R11, RZ, RZ, -R11 ;  /* 0x000000ffff0b7224 */ /* 0x000fe200078e0a0b */
[----:B------:R-:W-:Y:S01]  /*0c40*/  LOP3.LUT R7, R5, 0x74, RZ, 0xfc, !PT ;  /* 0x0000007405077812 */ /* 0x000fe200078efcff */
[----:B------:R-:W-:Y:S01]  /*0c50*/  @!P0 IMAD.IADD R3, R3, 0x1, -R10 ;  /* 0x0000000103038824 */ /* 0x000fe200078e0a0a */
[----:B------:R-:W-:Y:S01]  /*0c60*/  ISETP.GT.U32.AND P0, PT, R4, R9, PT ;  /* 0x000000090400720c */ /* 0x000fe20003f04070 */
[----:B------:R-:W-:Y:S01]  /*0c70*/  IMAD.HI.U32 R10, R6, R17, RZ ;  /* 0x00000011060a7227 */ /* 0x000fe200078e00ff */
[----:B------:R-:W-:-:S02]  /*0c80*/  IABS R15, R7 ;  /* 0x00000007000f7213 */ /* 0x000fc40000000000 */
[----:B------:R-:W-:Y:S01]  /*0c90*/  ISETP.GE.AND P4, PT, R7, RZ, PT ;  /* 0x000000ff0700720c */ /* 0x000fe20003f86270 */
[C---:B------:R-:W-:Y:S01]  /*0ca0*/  IMAD.HI.U32 R7, R6.reuse, R13, RZ ;  /* 0x0000000d06077227 */ /* 0x040fe200078e00ff */
[C---:B------:R-:W-:Y:S02]  /*0cb0*/  LOP3.LUT R24, R5.reuse, 0x60, RZ, 0xfc, !PT ;  /* 0x0000006005187812 */ /* 0x040fe400078efcff */
[C---:B------:R-:W-:Y:S01]  /*0cc0*/  LOP3.LUT R25, R5.reuse, 0x5c, RZ, 0xfc, !PT ;  /* 0x0000005c05197812 */ /* 0x040fe200078efcff */
[----:B------:R-:W-:Y:S01]  /*0cd0*/  IMAD.HI.U32 R8, R6, R15, RZ ;  /* 0x0000000f06087227 */ /* 0x000fe200078e00ff */
[C---:B------:R-:W-:Y:S02]  /*0ce0*/  LOP3.LUT R26, R5.reuse, 0x54, RZ, 0xfc, !PT ;  /* 0x00000054051a7812 */ /* 0x040fe400078efcff */
[----:B------:R-:W-:Y:S01]  /*0cf0*/  IABS R23, R25 ;  /* 0x0000001900177213 */ /* 0x000fe20000000000 */
[----:B------:R-:W-:Y:S01]  /*0d00*/  IMAD.MOV R8, RZ, RZ, -R8 ;  /* 0x000000ffff087224 */ /* 0x000fe200078e0a08 */
[C---:B------:R-:W-:Y:S01]  /*0d10*/  LOP3.LUT R28, R5.reuse, 0x38, RZ, 0xfc, !PT ;  /* 0x00000038051c7812 */ /* 0x040fe200078efcff */
[----:B------:R-:W-:Y:S01]  /*0d20*/  IMAD.MOV R7, RZ, RZ, -R7 ;  /* 0x000000ffff077224 */ /* 0x000fe200078e0a07 */
[C---:B------:R-:W-:Y:S01]  /*0d30*/  LOP3.LUT R30, R5.reuse, 0x34, RZ, 0xfc, !PT ;  /* 0x00000034051e7812 */ /* 0x040fe200078efcff */
[C---:B------:R-:W-:Y:S01]  /*0d40*/  IMAD R8, R4.reuse, R8, R15 ;  /* 0x0000000804087224 */ /* 0x040fe200078e020f */
[----:B------:R-:W-:Y:S01]  /*0d50*/  LOP3.LUT R32, R5, 0x30, RZ, 0xfc, !PT ;  /* 0x0000003005207812 */ /* 0x000fe200078efcff */
[C---:B------:R-:W-:Y:S01]  /*0d60*/  IMAD R7, R4.reuse, R7, R13 ;  /* 0x0000000704077224 */ /* 0x040fe200078e020d */
[----:B------:R-:W-:Y:S01]  /*0d70*/  IABS R33, R30 ;  /* 0x0000001e00217213 */ /* 0x000fe20000000000 */
[----:B------:R-:W-:Y:S01]  /*0d80*/  @!P5 IMAD.MOV R3, RZ, RZ, -R3 ;  /* 0x000000ffff03d224 */ /* 0x000fe200078e0a03 */
[C---:B------:R-:W-:Y:S01]  /*0d90*/  ISETP.GT.U32.AND P6, PT, R4.reuse, R8, PT ;  /* 0x000000080400720c */ /* 0x040fe20003fc4070 */
[----:B------:R-:W-:Y:S01]  /*0da0*/  IMAD.MOV R10, RZ, RZ, -R10 ;  /* 0x000000ffff0a7224 */ /* 0x000fe200078e0a0a */
[----:B------:R-:W-:Y:S01]  /*0db0*/  @!P3 LOP3.LUT R3, RZ, R20, RZ, 0x33, !PT ;  /* 0x00000014ff03b212 */ /* 0x000fe200078e33ff */
[--C-:B------:R-:W-:Y:S01]  /*0dc0*/  @!P0 IMAD.IADD R9, R9, 0x1, -R4.reuse ;  /* 0x0000000109098824 */ /* 0x100fe200078e0a04 */
[C---:B------:R-:W-:Y:S01]  /*0dd0*/  ISETP.GT.U32.AND P3, PT, R4.reuse, R7, PT ;  /* 0x000000070400720c */ /* 0x040fe20003f64070 */
[C---:B------:R-:W-:Y:S01]  /*0de0*/  IMAD R10, R4.reuse, R10, R17 ;  /* 0x0000000a040a7224 */ /* 0x040fe200078e0211 */
[----:B------:R-:W-:Y:S01]  /*0df0*/  IABS R17, R22 ;  /* 0x0000001600117213 */ /* 0x000fe20000000000 */
[C---:B------:R-:W-:Y:S01]  /*0e00*/  IMAD R11, R4.reuse, R11, R19 ;  /* 0x0000000b040b7224 */ /* 0x040fe200078e0213 */
[----:B------:R-:W-:Y:S01]  /*0e10*/  ISETP.GT.U32.AND P5, PT, R4, R9, PT ;  /* 0x000000090400720c */ /* 0x000fe20003fa4070 */
[----:B------:R-:W-:Y:S01]  /*0e20*/  IMAD R3, R3, UR4, RZ ;  /* 0x0000000403037c24 */ /* 0x000fe2000f8e02ff */
[----:B------:R-:W-:Y:S01]  /*0e30*/  LOP3.LUT R20, R5, 0x68, RZ, 0xfc, !PT ;  /* 0x0000006805147812 */ /* 0x000fe200078efcff */
[----:B------:R-:W-:Y:S01]  /*0e40*/  IMAD.HI.U32 R13, R6, R17, RZ ;  /* 0x00000011060d7227 */ /* 0x000fe200078e00ff */
[----:B------:R-:W-:Y:S01]  /*0e50*/  IABS R19, R24 ;  /* 0x0000001800137213 */ /* 0x000fe20000000000 */
[----:B------:R-:W-:Y:S01]  /*0e60*/  ULDC UR4, c[0x0][0x240] ;  /* 0x0000900000047ab9 */ /* 0x000fe20000000800 */
[----:B------:R-:W-:Y:S01]  /*0e70*/  IABS R15, R20 ;  /* 0x00000014000f7213 */ /* 0x000fe20000000000 */
[--C-:B------:R-:W-:Y:S01]  /*0e80*/  @!P6 IMAD.IADD R8, R8, 0x1, -R4.reuse ;  /* 0x000000010808e824 */ /* 0x100fe200078e0a04 */
[C---:B------:R-:W-:Y:S01]  /*0e90*/  ISETP.GT.U32.AND P6, PT, R4.reuse, R10, PT ;  /* 0x0000000a0400720c */ /* 0x040fe20003fc4070 */
[----:B------:R-:W-:Y:S01]  /*0ea0*/  @!P3 IMAD.IADD R7, R7, 0x1, -R4 ;  /* 0x000000010707b824 */ /* 0x000fe200078e0a04 */
[----:B------:R-:W-:Y:S01]  /*0eb0*/  IABS R35, R32 ;  /* 0x0000002000237213 */ /* 0x000fe20000000000 */
[----:B------:R-:W-:Y:S01]  /*0ec0*/  IMAD.MOV R13, RZ, RZ, -R13 ;  /* 0x000000ffff0d7224 */ /* 0x000fe200078e0a0d */
[----:B------:R-:W-:Y:S01]  /*0ed0*/  ISETP.GT.U32.AND P0, PT, R4, R8, PT ;  /* 0x000000080400720c */ /* 0x000fe20003f04070 */
[----:B------:R-:W-:Y:S01]  /*0ee0*/  IMAD.HI.U32 R12, R6, R15, RZ ;  /* 0x0000000f060c7227 */ /* 0x000fe200078e00ff */
[----:B------:R-:W-:-:S02]  /*0ef0*/  ISETP.GT.U32.AND P3, PT, R4, R7, PT ;  /* 0x000000070400720c */ /* 0x000fc40003f64070 */
[----:B------:R-:W-:Y:S01]  /*0f00*/  LOP3.LUT R36, R5, 0x28, RZ, 0xfc, !PT ;  /* 0x0000002805247812 */ /* 0x000fe200078efcff */
[----:B------:R-:W-:Y:S01]  /*0f10*/  @!P5 IMAD.IADD R9, R9, 0x1, -R4 ;  /* 0x000000010909d824 */ /* 0x000fe200078e0a04 */
[C---:B------:R-:W-:Y:S01]  /*0f20*/  ISETP.GT.U32.AND P5, PT, R4.reuse, R11, PT ;  /* 0x0000000b0400720c */ /* 0x040fe20003fa4070 */
[----:B------:R-:W-:Y:S01]  /*0f30*/  IMAD R13, R4, R13, R17 ;  /* 0x0000000d040d7224 */ /* 0x000fe200078e0211 */
[----:B------:R-:W-:Y:S01]  /*0f40*/  IABS R39, R36 ;  /* 0x0000002400277213 */ /* 0x000fe20000000000 */
[----:B------:R-:W-:Y:S01]  /*0f50*/  IMAD.MOV R12, RZ, RZ, -R12 ;  /* 0x000000ffff0c7224 */ /* 0x000fe200078e0a0c */
[----:B------:R-:W-:Y:S01]  /*0f60*/  LOP3.LUT R34, R5, 0x2c, RZ, 0xfc, !PT ;  /* 0x0000002c05227812 */ /* 0x000fe200078efcff */
[--C-:B------:R-:W-:Y:S01]  /*0f70*/  @!P6 IMAD.IADD R10, R10, 0x1, -R4.reuse ;  /* 0x000000010a0ae824 */ /* 0x100fe200078e0a04 */
[C---:B------:R-:W-:Y:S01]  /*0f80*/  ISETP.GT.U32.AND P6, PT, R4.reuse, R13, PT ;  /* 0x0000000d0400720c */ /* 0x040fe20003fc4070 */
[----:B------:R-:W-:Y:S01]  /*0f90*/  IMAD R12, R4, R12, R15 ;  /* 0x0000000c040c7224 */ /* 0x000fe200078e020f */
[----:B------:R-:W-:Y:S01]  /*0fa0*/  IABS R37, R34 ;  /* 0x0000002200257213 */ /* 0x000fe20000000000 */
[----:B------:R-:W-:Y:S01]  /*0fb0*/  @!P3 IMAD.IADD R7, R7, 0x1, -R4 ;  /* 0x000000010707b824 */ /* 0x000fe200078e0a04 */
[----:B------:R-:W-:Y:S01]  /*0fc0*/  LOP3.LUT R38, R5, 0x24, RZ, 0xfc, !PT ;  /* 0x0000002405267812 */ /* 0x000fe200078efcff */
[----:B------:R-:W-:Y:S01]  /*0fd0*/  IMAD.HI.U32 R14, R6, R19, RZ ;  /* 0x00000013060e7227 */ /* 0x000fe200078e00ff */
[----:B------:R-:W-:-:S02]  /*0fe0*/  ISETP.GT.U32.AND P3, PT, R4, R12, PT ;  /* 0x0000000c0400720c */ /* 0x000fc40003f64070 */
[----:B------:R-:W-:Y:S01]  /*0ff0*/  IABS R41, R38 ;  /* 0x0000002600297213 */ /* 0x000fe20000000000 */
[--C-:B------:R-:W-:Y:S01]  /*1000*/  @!P5 IMAD.IADD R11, R11, 0x1, -R4.reuse ;  /* 0x000000010b0bd824 */ /* 0x100fe200078e0a04 */
[----:B------:R-:W-:Y:S01]  /*1010*/  ISETP.GE.AND P5, PT, R18, RZ, PT ;  /* 0x000000ff1200720c */ /* 0x000fe20003fa6270 */
[----:B------:R-:W-:Y:S01]  /*1020*/  IMAD.HI.U32 R15, R6, R23, RZ ;  /* 0x00000017060f7227 */ /* 0x000fe200078e00ff */
[C---:B------:R-:W-:Y:S02]  /*1030*/  LOP3.LUT R18, R5.reuse, 0x58, RZ, 0xfc, !PT ;  /* 0x0000005805127812 */ /* 0x040fe400078efcff */
[----:B------:R-:W-:Y:S01]  /*1040*/  LOP3.LUT R40, R5, 0x1c, RZ, 0xfc, !PT ;  /* 0x0000001c05287812 */ /* 0x000fe200078efcff */
[----:B------:R-:W-:Y:S01]  /*1050*/  @!P6 IMAD.IADD R13, R13, 0x1, -R4 ;  /* 0x000000010d0de824 */ /* 0x000fe200078e0a04 */
[----:B------:R-:W-:Y:S01]  /*1060*/  ISETP.GT.U32.AND P6, PT, R4, R11, PT ;  /* 0x0000000b0400720c */ /* 0x000fe20003fc4070 */
[----:B------:R-:W-:Y:S01]  /*1070*/  IMAD.MOV R14, RZ, RZ, -R14 ;  /* 0x000000ffff0e7224 */ /* 0x000fe200078e0a0e */
[----:B------:R-:W-:Y:S01]  /*1080*/  IABS R45, R40 ;  /* 0x00000028002d7213 */ /* 0x000fe20000000000 */
[----:B------:R-:W-:Y:S01]  /*1090*/  IMAD.MOV R15, RZ, RZ, -R15 ;  /* 0x000000ffff0f7224 */ /* 0x000fe200078e0a0f */
[----:B------:R-:W-:Y:S01]  /*10a0*/  LOP3.LUT R42, R5, 0x18, RZ, 0xfc, !PT ;  /* 0x00000018052a7812 */ /* 0x000fe200078efcff */
[--C-:B------:R-:W-:Y:S01]  /*10b0*/  @!P3 IMAD.IADD R12, R12, 0x1, -R4.reuse ;  /* 0x000000010c0cb824 */ /* 0x100fe200078e0a04 */
[----:B------:R-:W-:Y:S01]  /*10c0*/  ISETP.GT.U32.AND P3, PT, R4, R10, PT ;  /* 0x0000000a0400720c */ /* 0x000fe20003f64070 */
[----:B------:R-:W-:Y:S01]  /*10d0*/  @!P0 IMAD.IADD R8, R8, 0x1, -R4 ;  /* 0x0000000108088824 */ /* 0x000fe200078e0a04 */
[----:B------:R-:W-:Y:S01]  /*10e0*/  ISETP.GE.AND P0, PT, R16, RZ, PT ;  /* 0x000000ff1000720c */ /* 0x000fe20003f06270 */
[C---:B------:R-:W-:Y:S01]  /*10f0*/  IMAD R14, R4.reuse, R14, R19 ;  /* 0x0000000e040e7224 */ /* 0x040fe200078e0213 */
[----:B------:R-:W-:Y:S01]  /*1100*/  IABS R19, R18 ;  /* 0x0000001200137213 */ /* 0x000fe20000000000 */
[C---:B------:R-:W-:Y:S01]  /*1110*/  IMAD R15, R4.reuse, R15, R23 ;  /* 0x0000000f040f7224 */ /* 0x040fe200078e0217 */
[----:B------:R-:W-:Y:S01]  /*1120*/  IABS R23, R26 ;  /* 0x0000001a00177213 */ /* 0x000fe20000000000 */
[----:B------:R-:W-:Y:S01]  /*1130*/  @!P1 IMAD.MOV R7, RZ, RZ, -R7 ;  /* 0x000000ffff079224 */ /* 0x000fe200078e0a07 */
[C---:B------:R-:W-:Y:S01]  /*1140*/  ISETP.GT.U32.AND P1, PT, R4.reuse, R12, PT ;  /* 0x0000000c0400720c */ /* 0x040fe20003f24070 */
[----:B------:R-:W-:Y:S01]  /*1150*/  @!P4 IMAD.MOV R8, RZ, RZ, -R8 ;  /* 0x000000ffff08c224 */ /* 0x000fe200078e0a08 */
[C---:B------:R-:W-:Y:S01]  /*1160*/  ISETP.GT.U32.AND P4, PT, R4.reuse, R14, PT ;  /* 0x0000000e0400720c */ /* 0x040fe20003f84070 */
[----:B------:R-:W-:Y:S01]  /*1170*/  @!P6 IMAD.IADD R11, R11, 0x1, -R4 ;  /* 0x000000010b0be824 */ /* 0x000fe200078e0a04 */
[----:B------:R-:W-:Y:S01]  /*1180*/  ISETP.GT.U32.AND P6, PT, R4, R15, PT ;  /* 0x0000000f0400720c */ /* 0x000fe20003fc4070 */
[----:B------:R-:W-:Y:S01]  /*1190*/  IMAD.HI.U32 R16, R6, R19, RZ ;  /* 0x0000001306107227 */ /* 0x000fe200078e00ff */
[----:B------:R-:W-:-:S02]  /*11a0*/  IABS R47, R42 ;  /* 0x0000002a002f7213 */ /* 0x000fc40000000000 */
[C---:B------:R-:W-:Y:S01]  /*11b0*/  LOP3.LUT R44, R5.reuse, 0x14, RZ, 0xfc, !PT ;  /* 0x00000014052c7812 */ /* 0x040fe200078efcff */
[----:B------:R-:W-:Y:S01]  /*11c0*/  @!P2 IMAD.MOV R9, RZ, RZ, -R9 ;  /* 0x000000ffff09a224 */ /* 0x000fe200078e0a09 */
[----:B------:R-:W-:Y:S01]  /*11d0*/  ISETP.GT.U32.AND P2, PT, R4, R13, PT ;  /* 0x0000000d0400720c */ /* 0x000fe20003f44070 */
[----:B------:R-:W-:Y:S01]  /*11e0*/  IMAD.MOV R16, RZ, RZ, -R16 ;  /* 0x000000ffff107224 */ /* 0x000fe200078e0a10 */
[----:B------:R-:W-:Y:S01]  /*11f0*/  IABS R49, R44 ;  /* 0x0000002c00317213 */ /* 0x000fe20000000000 */
[--C-:B------:R-:W-:Y:S01]  /*1200*/  @!P1 IMAD.IADD R12, R12, 0x1, -R4.reuse ;  /* 0x000000010c0c9824 */ /* 0x100fe200078e0a04 */
[----:B------:R-:W-:Y:S01]  /*1210*/  ISETP.GE.AND P1, PT, R22, RZ, PT ;  /* 0x000000ff1600720c */ /* 0x000fe20003f26270 */
[----:B------:R-:W-:Y:S01]  /*1220*/  IMAD R16, R4, R16, R19 ;  /* 0x0000001004107224 */ /* 0x000fe200078e0213 */
[C---:B------:R-:W-:Y:S01]  /*1230*/  LOP3.LUT R19, R5.reuse, 0x4c, RZ, 0xfc, !PT ;  /* 0x0000004c05137812 */ /* 0x040fe200078efcff */
[--C-:B------:R-:W-:Y:S01]  /*1240*/  @!P3 IMAD.IADD R10, R10, 0x1, -R4.reuse ;  /* 0x000000010a0ab824 */ /* 0x100fe200078e0a04 */
[----:B------:R-:W-:Y:S01]  /*1250*/  ISETP.GE.AND P3, PT, R20, RZ, PT ;  /* 0x000000ff1400720c */ /* 0x000fe20003f66270 */
[----:B------:R-:W-:Y:S01]  /*1260*/  @!P4 IMAD.IADD R14, R14, 0x1, -R4 ;  /* 0x000000010e0ec824 */ /* 0x000fe200078e0a04 */
[----:B------:R-:W-:Y:S01]  /*1270*/  LOP3.LUT R20, R5, 0x50, RZ, 0xfc, !PT ;  /* 0x0000005005147812 */ /* 0x000fe200078efcff */
[----:B------:R-:W-:Y:S01]  /*1280*/  IMAD.HI.U32 R17, R6, R23, RZ ;  /* 0x0000001706117227 */ /* 0x000fe200078e00ff */
[----:B------:R-:W-:-:S02]  /*1290*/  ISETP.GE.AND P4, PT, R25, RZ, PT ;  /* 0x000000ff1900720c */ /* 0x000fc40003f86270 */
[----:B------:R-:W-:Y:S01]  /*12a0*/  LOP3.LUT R22, R5, 0x44, RZ, 0xfc, !PT ;  /* 0x0000004405167812 */ /* 0x000fe200078efcff */
[----:B------:R-:W-:Y:S01]  /*12b0*/  @!P6 IMAD.IADD R15, R15, 0x1, -R4 ;  /* 0x000000010f0fe824 */ /* 0x000fe200078e0a04 */
[C---:B------:R-:W-:Y:S01]  /*12c0*/  ISETP.GT.U32.AND P6, PT, R4.reuse, R16, PT ;  /* 0x000000100400720c */ /* 0x040fe20003fc4070 */
[----:B------:R-:W-:Y:S01]  /*12d0*/  @!P0 IMAD.MOV R10, RZ, RZ, -R10 ;  /* 0x000000ffff0a8224 */ /* 0x000fe200078e0a0a */
[----:B------:R-:W-:Y:S01]  /*12e0*/  ISETP.GT.U32.AND P0, PT, R4, R14, PT ;  /* 0x0000000e0400720c */ /* 0x000fe20003f04070 */
[----:B------:R-:W-:Y:S01]  /*12f0*/  IMAD.MOV R17, RZ, RZ, -R17 ;  /* 0x000000ffff117224 */ /* 0x000fe200078e0a11 */
[----:B------:R-:W-:Y:S01]  /*1300*/  IABS R27, R22 ;  /* 0x00000016001b7213 */ /* 0x000fe20000000000 */
[----:B------:R-:W-:Y:S01]  /*1310*/  @!P2 IMAD.IADD R13, R13, 0x1, -R4 ;  /* 0x000000010d0da824 */ /* 0x000fe200078e0a04 */
[----:B------:R-:W-:Y:S01]  /*1320*/  ISETP.GE.AND P2, PT, R24, RZ, PT ;  /* 0x000000ff1800720c */ /* 0x000fe20003f46270 */
[----:B------:R-:W-:Y:S01]  /*1330*/  IMAD R17, R4, R17, R23 ;  /* 0x0000001104117224 */ /* 0x000fe200078e0217 */
[----:B------:R-:W-:Y:S01]  /*1340*/  IABS R23, R20 ;  /* 0x0000001400177213 */ /* 0x000fe20000000000 */
[----:B------:R-:W-:Y:S01]  /*1350*/  @!P1 IMAD.MOV R13, RZ, RZ, -R13 ;  /* 0x000000ffff0d9224 */ /* 0x000fe200078e0a0d */
[----:B------:R-:W-:Y:S01]  /*1360*/  ISETP.GE.AND P1, PT, R18, RZ, PT ;  /* 0x000000ff1200720c */ /* 0x000fe20003f26270 */
[----:B------:R-:W-:Y:S01]  /*1370*/  @!P3 IMAD.MOV R12, RZ, RZ, -R12 ;  /* 0x000000ffff0cb224 */ /* 0x000fe200078e0a0c */
[----:B------:R-:W-:Y:S01]  /*1380*/  ISETP.GT.U32.AND P3, PT, R4, R17, PT ;  /* 0x000000110400720c */ /* 0x000fe20003f64070 */
[----:B------:R-:W-:Y:S01]  /*1390*/  IMAD.HI.U32 R18, R6, R23, RZ ;  /* 0x0000001706127227 */ /* 0x000fe200078e00ff */
[----:B------:R-:W-:-:S02]  /*13a0*/  LOP3.LUT R24, R5, 0x40, RZ, 0xfc, !PT ;  /* 0x0000004005187812 */ /* 0x000fc400078efcff */
[----:B------:R-:W-:Y:S01]  /*13b0*/  LOP3.LUT R46, R5, 0x8, RZ, 0xfc, !PT ;  /* 0x00000008052e7812 */ /* 0x000fe200078efcff */
[--C-:B------:R-:W-:Y:S01]  /*13c0*/  @!P6 IMAD.IADD R16, R16, 0x1, -R4.reuse ;  /* 0x000000011010e824 */ /* 0x100fe200078e0a04 */
[----:B------:R-:W-:Y:S01]  /*13d0*/  ISETP.GE.AND P6, PT, R19, RZ, PT ;  /* 0x000000ff1300720c */ /* 0x000fe20003fc6270 */
[----:B------:R-:W-:Y:S01]  /*13e0*/  @!P0 IMAD.IADD R14, R14, 0x1, -R4 ;  /* 0x000000010e0e8824 */ /* 0x000fe200078e0a04 */
[----:B------:R-:W-:Y:S01]  /*13f0*/  IABS R19, R19 ;  /* 0x0000001300137213 */ /* 0x000fe20000000000 */
[----:B------:R-:W-:Y:S01]  /*1400*/  IMAD.MOV R18, RZ, RZ, -R18 ;  /* 0x000000ffff127224 */ /* 0x000fe200078e0a12 */
[----:B------:R-:W-:Y:S01]  /*1410*/  ISETP.GE.AND P0, PT, R26, RZ, PT ;  /* 0x000000ff1a00720c */ /* 0x000fe20003f06270 */
[----:B------:R-:W-:Y:S01]  /*1420*/  @!P2 IMAD.MOV R14, RZ, RZ, -R14 ;  /* 0x000000ffff0ea224 */ /* 0x000fe200078e0a0e */
[C---:B------:R-:W-:Y:S01]  /*1430*/  ISETP.GT.U32.AND P2, PT, R4.reuse, R16, PT ;  /* 0x000000100400720c */ /* 0x040fe20003f44070 */
[C---:B------:R-:W-:Y:S01]  /*1440*/  IMAD R18, R4.reuse, R18, R23 ;  /* 0x0000001204127224 */ /* 0x040fe200078e0217 */
[----:B------:R-:W-:Y:S01]  /*1450*/  IABS R29, R24 ;  /* 0x00000018001d7213 */ /* 0x000fe20000000000 */
[----:B------:R-:W-:Y:S01]  /*1460*/  IMAD.MOV.U32 R23, RZ, RZ, R19 ;  /* 0x000000ffff177224 */ /* 0x000fe200078e0013 */
[----:B------:R-:W-:Y:S01]  /*1470*/  LOP3.LUT R26, R5, 0x3c, RZ, 0xfc, !PT ;  /* 0x0000003c051a7812 */ /* 0x000fe200078efcff */
[----:B------:R-:W-:Y:S01]  /*1480*/  @!P5 IMAD.MOV R11, RZ, RZ, -R11 ;  /* 0x000000ffff0bd224 */ /* 0x000fe200078e0a0b */
[----:B------:R-:W-:Y:S01]  /*1490*/  ISETP.GT.U32.AND P5, PT, R4, R15, PT ;  /* 0x0000000f0400720c */ /* 0x000fe20003fa4070 */
[----:B------:R-:W-:Y:S01]  /*14a0*/  IMAD.HI.U32 R19, R6, R23, RZ ;  /* 0x0000001706137227 */ /* 0x000fe200078e00ff */
[----:B------:R-:W-:-:S02]  /*14b0*/  IABS R31, R26 ;  /* 0x0000001a001f7213 */ /* 0x000fc40000000000 */
[----:B------:R-:W-:Y:S01]  /*14c0*/  LOP3.LUT R48, R5, 0x4, RZ, 0xfc, !PT ;  /* 0x0000000405307812 */ /* 0x000fe200078efcff */
[----:B------:R-:W-:Y:S01]  /*14d0*/  IMAD.MOV R19, RZ, RZ, -R19 ;  /* 0x000000ffff137224 */ /* 0x000fe200078e0a13 */
[----:B------:R-:W-:Y:S01]  /*14e0*/  IABS R55, R46 ;  /* 0x0000002e00377213 */ /* 0x000fe20000000000 */
[--C-:B------:R-:W-:Y:S01]  /*14f0*/  @!P2 IMAD.IADD R16, R16, 0x1, -R4.reuse ;  /* 0x000000011010a824 */ /* 0x100fe200078e0a04 */
[C---:B------:R-:W-:Y:S01]  /*1500*/  ISETP.GT.U32.AND P2, PT, R4.reuse, R18, PT ;  /* 0x000000120400720c */ /* 0x040fe20003f44070 */
[C---:B------:R-:W-:Y:S01]  /*1510*/  IMAD R19, R4.reuse, R19, R23 ;  /* 0x0000001304137224 */ /* 0x040fe200078e0217 */
[----:B------:R-:W-:Y:S01]  /*1520*/  IABS R57, R48 ;  /* 0x0000003000397213 */ /* 0x000fe20000000000 */
[----:B------:R-:W-:Y:S01]  /*1530*/  @!P3 IMAD.IADD R17, R17, 0x1, -R4 ;  /* 0x000000011111b824 */ /* 0x000fe200078e0a04 */
[----:B------:R-:W-:Y:S01]  /*1540*/  IABS R59, R5 ;  /* 0x00000005003b7213 */ /* 0x000fe20000000000 */
[----:B------:R-:W-:Y:S01]  /*1550*/  @!P1 IMAD.MOV R16, RZ, RZ, -R16 ;  /* 0x000000ffff109224 */ /* 0x000fe200078e0a10 */
[----:B------:R-:W-:Y:S01]  /*1560*/  ISETP.GT.U32.AND P1, PT, R4, R19, PT ;  /* 0x000000130400720c */ /* 0x000fe20003f24070 */
[----:B------:R-:W-:Y:S01]  /*1570*/  @!P5 IMAD.IADD R15, R15, 0x1, -R4 ;  /* 0x000000010f0fd824 */ /* 0x000fe200078e0a04 */
[----:B------:R-:W-:-:S02]  /*1580*/  ISETP.GE.AND P5, PT, R20, RZ, PT ;  /* 0x000000ff1400720c */ /* 0x000fc40003fa6270 */
[----:B------:R-:W-:Y:S01]  /*1590*/  ISETP.GT.U32.AND P3, PT, R4, R17, PT ;  /* 0x000000110400720c */ /* 0x000fe20003f64070 */
[----:B------:R-:W-:Y:S01]  /*15a0*/  @!P4 IMAD.MOV R15, RZ, RZ, -R15 ;  /* 0x000000ffff0fc224 */ /* 0x000fe200078e0a0f */
[----:B------:R-:W-:Y:S01]  /*15b0*/  LOP3.LUT R20, R5, 0x48, RZ, 0xfc, !PT ;  /* 0x0000004805147812 */ /* 0x000fe200078efcff */
[----:B------:R-:W-:-:S03]  /*15c0*/  @!P2 IMAD.IADD R18, R18, 0x1, -R4 ;  /* 0x000000011212a824 */ /* 0x000fc600078e0a04 */
[----:B------:R-:W-:Y:S02]  /*15d0*/  IABS R25, R20 ;  /* 0x0000001400197213 */ /* 0x000fe40000000000 */
[----:B------:R-:W-:Y:S01]  /*15e0*/  ISETP.GE.AND P4, PT, R20, RZ, PT ;  /* 0x000000ff1400720c */ /* 0x000fe20003f86270 */
[----:B------:R-:W-:Y:S01]  /*15f0*/  @!P1 IMAD.IADD R19, R19, 0x1, -R4 ;  /* 0x0000000113139824 */ /* 0x000fe200078e0a04 */
[----:B------:R-:W-:Y:S01]  /*1600*/  ISETP.GT.U32.AND P2, PT, R4, R18, PT ;  /* 0x000000120400720c */ /* 0x000fe20003f44070 */
[----:B------:R-:W-:-:S03]  /*1610*/  IMAD.HI.U32 R20, R6, R25, RZ ;  /* 0x0000001906147227 */ /* 0x000fc600078e00ff */
[----:B------:R-:W-:Y:S01]  /*1620*/  ISETP.GT.U32.AND P1, PT, R4, R19, PT ;  /* 0x000000130400720c */ /* 0x000fe20003f24070 */
[----:B------:R-:W-:Y:S01]  /*1630*/  @!P3 IMAD.IADD R17, R17, 0x1, -R4 ;  /* 0x000000011111b824 */ /* 0x000fe200078e0a04 */
[----:B------:R-:W-:Y:S01]  /*1640*/  ISETP.GE.AND P3, PT, R22, RZ, PT ;  /* 0x000000ff1600720c */ /* 0x000fe20003f66270 */
[----:B------:R-:W-:Y:S02]  /*1650*/  IMAD.MOV R23, RZ, RZ, -R20 ;  /* 0x000000ffff177224 */ /* 0x000fe400078e0a14 */
[----:B------:R-:W-:-:S04]  /*1660*/  IMAD.HI.U32 R22, R6, R27, RZ ;  /* 0x0000001b06167227 */ /* 0x000fc800078e00ff */
[----:B------:R-:W-:-:S04]  /*1670*/  IMAD.HI.U32 R20, R6, R29, RZ ;  /* 0x0000001d06147227 */ /* 0x000fc800078e00ff */
[----:B------:R-:W-:Y:S01]  /*1680*/  @!P0 IMAD.MOV R17, RZ, RZ, -R17 ;  /* 0x000000ffff118224 */ /* 0x000fe200078e0a11 */
[----:B------:R-:W-:Y:S01]  /*1690*/  ISETP.GE.AND P0, PT, R24, RZ, PT ;  /* 0x000000ff1800720c */ /* 0x000fe20003f06270 */
[----:B------:R-:W-:Y:S02]  /*16a0*/  IMAD.MOV R22, RZ, RZ, -R22 ;  /* 0x000000ffff167224 */ /* 0x000fe400078e0a16 */
[----:B------:R-:W-:Y:S02]  /*16b0*/  IMAD.MOV R24, RZ, RZ, -R20 ;  /* 0x000000ffff187224 */ /* 0x000fe400078e0a14 */
[----:B------:R-:W-:-:S04]  /*16c0*/  IMAD.HI.U32 R20, R6, R31, RZ ;  /* 0x0000001f06147227 */ /* 0x000fc800078e00ff */
[C---:B------:R-:W-:Y:S02]  /*16d0*/  IMAD R23, R4.reuse, R23, R25 ;  /* 0x0000001704177224 */ /* 0x040fe400078e0219 */
[C---:B------:R-:W-:Y:S01]  /*16e0*/  IMAD R25, R4.reuse, R22, R27 ;  /* 0x0000001604197224 */ /* 0x040fe200078e021b */
[----:B------:R-:W-:Y:S01]  /*16f0*/  IABS R22, R28 ;  /* 0x0000001c00167213 */ /* 0x000fe20000000000 */
[C---:B------:R-:W-:Y:S02]  /*1700*/  IMAD R27, R4.reuse, R24, R29 ;  /* 0x00000018041b7224 */ /* 0x040fe400078e021d */
[----:B------:R-:W-:Y:S02]  /*1710*/  IMAD.MOV R20, RZ, RZ, -R20 ;  /* 0x000000ffff147224 */ /* 0x000fe400078e0a14 */
[----:B------:R-:W-:Y:S01]  /*1720*/  @!P1 IMAD.IADD R19, R19, 0x1, -R4 ;  /* 0x0000000113139824 */ /* 0x000fe200078e0a04 */
[C---:B------:R-:W-:Y:S01]  /*1730*/  ISETP.GT.U32.AND P1, PT, R4.reuse, R27, PT ;  /* 0x0000001b0400720c */ /* 0x040fe20003f24070 */
[----:B------:R-:W-:-:S02]  /*1740*/  IMAD R29, R4, R20, R31 ;  /* 0x00000014041d7224 */ /* 0x000fc400078e021f */
[----:B------:R-:W-:Y:S02]  /*1750*/  @!P6 IMAD.MOV R19, RZ, RZ, -R19 ;  /* 0x000000ffff13e224 */ /* 0x000fe400078e0a13 */
[----:B------:R-:W-:Y:S01]  /*1760*/  @!P2 IMAD.IADD R18, R18, 0x1, -R4 ;  /* 0x000000011212a824 */ /* 0x000fe200078e0a04 */
[C---:B------:R-:W-:Y:S01]  /*1770*/  ISETP.GT.U32.AND P6, PT, R4.reuse, R29, PT ;  /* 0x0000001d0400720c */ /* 0x040fe20003fc4070 */
[----:B------:R-:W-:Y:S01]  /*1780*/  IMAD.MOV.U32 R31, RZ, RZ, R22 ;  /* 0x000000ffff1f7224 */ /* 0x000fe200078e0016 */
[C---:B------:R-:W-:Y:S01]  /*1790*/  ISETP.GT.U32.AND P2, PT, R4.reuse, R23, PT ;  /* 0x000000170400720c */ /* 0x040fe20003f44070 */
[----:B------:R-:W-:Y:S01]  /*17a0*/  @!P5 IMAD.MOV R18, RZ, RZ, -R18 ;  /* 0x000000ffff12d224 */ /* 0x000fe200078e0a12 */
[----:B------:R-:W-:Y:S01]  /*17b0*/  ISETP.GT.U32.AND P5, PT, R4, R25, PT ;  /* 0x000000190400720c */ /* 0x000fe20003fa4070 */
[----:B------:R-:W-:-:S04]  /*17c0*/  IMAD.HI.U32 R22, R6, R33, RZ ;  /* 0x0000002106167227 */ /* 0x000fc800078e00ff */
[----:B------:R-:W-:Y:S02]  /*17d0*/  @!P1 IMAD.IADD R27, R27, 0x1, -R4 ;  /* 0x000000011b1b9824 */ /* 0x000fe400078e0a04 */
[----:B------:R-:W-:-:S03]  /*17e0*/  IMAD.HI.U32 R24, R6, R35, RZ ;  /* 0x0000002306187227 */ /* 0x000fc600078e00ff */
[C---:B------:R-:W-:Y:S01]  /*17f0*/  ISETP.GT.U32.AND P1, PT, R4.reuse, R27, PT ;  /* 0x0000001b0400720c */ /* 0x040fe20003f24070 */
[--C-:B------:R-:W-:Y:S02]  /*1800*/  @!P6 IMAD.IADD R29, R29, 0x1, -R4.reuse ;  /* 0x000000011d1de824 */ /* 0x100fe400078e0a04 */
[----:B------:R-:W-:Y:S02]  /*1810*/  @!P5 IMAD.IADD R25, R25, 0x1, -R4 ;  /* 0x000000011919d824 */ /* 0x000fe400078e0a04 */
[----:B------:R-:W-:Y:S01]  /*1820*/  IMAD.MOV R22, RZ, RZ, -R22 ;  /* 0x000000ffff167224 */ /* 0x000fe200078e0a16 */
[C---:B------:R-:W-:Y:S01]  /*1830*/  ISETP.GT.U32.AND P6, PT, R4.reuse, R29, PT ;  /* 0x0000001d0400720c */ /* 0x040fe20003fc4070 */
[----:B------:R-:W-:Y:S01]  /*1840*/  IMAD.MOV R24, RZ, RZ, -R24 ;  /* 0x000000ffff187224 */ /* 0x000fe200078e0a18 */
[C---:B------:R-:W-:Y:S01]  /*1850*/  ISETP.GT.U32.AND P5, PT, R4.reuse, R25, PT ;  /* 0x000000190400720c */ /* 0x040fe20003fa4070 */
[----:B------:R-:W-:Y:S02]  /*1860*/  IMAD R33, R4, R22, R33 ;  /* 0x0000001604217224 */ /* 0x000fe400078e0221 */
[----:B------:R-:W-:-:S04]  /*1870*/  IMAD.HI.U32 R20, R6, R31, RZ ;  /* 0x0000001f06147227 */ /* 0x000fc800078e00ff */
[C---:B------:R-:W-:Y:S02]  /*1880*/  IMAD R35, R4.reuse, R24, R35 ;  /* 0x0000001804237224 */ /* 0x040fe400078e0223 */
[----:B------:R-:W-:Y:S01]  /*1890*/  @!P1 IMAD.IADD R27, R27, 0x1, -R4 ;  /* 0x000000011b1b9824 */ /* 0x000fe200078e0a04 */
[C---:B------:R-:W-:Y:S01]  /*18a0*/  ISETP.GT.U32.AND P1, PT, R4.reuse, R33, PT ;  /* 0x000000210400720c */ /* 0x040fe20003f24070 */
[----:B------:R-:W-:Y:S02]  /*18b0*/  IMAD.MOV R20, RZ, RZ, -R20 ;  /* 0x000000ffff147224 */ /* 0x000fe400078e0a14 */
[--C-:B------:R-:W-:Y:S01]  /*18c0*/  @!P6 IMAD.IADD R29, R29, 0x1, -R4.reuse ;  /* 0x000000011d1de824 */ /* 0x100fe200078e0a04 */
[C---:B------:R-:W-:Y:S01]  /*18d0*/  ISETP.GT.U32.AND P6, PT, R4.reuse, R35, PT ;  /* 0x000000230400720c */ /* 0x040fe20003fc4070 */
[----:B------:R-:W-:Y:S02]  /*18e0*/  IMAD R31, R4, R20, R31 ;  /* 0x00000014041f7224 */ /* 0x000fe400078e021f */
[----:B------:R-:W-:-:S02]  /*18f0*/  @!P5 IMAD.IADD R25, R25, 0x1, -R4 ;  /* 0x000000011919d824 */ /* 0x000fc400078e0a04 */
[----:B------:R-:W-:Y:S01]  /*1900*/  @!P2 IMAD.IADD R23, R23, 0x1, -R4 ;  /* 0x000000011717a824 */ /* 0x000fe200078e0a04 */
[----:B------:R-:W-:Y:S01]  /*1910*/  ISETP.GT.U32.AND P5, PT, R4, R31, PT ;  /* 0x0000001f0400720c */ /* 0x000fe20003fa4070 */
[----:B------:R-:W-:-:S03]  /*1920*/  IMAD.HI.U32 R22, R6, R39, RZ ;  /* 0x0000002706167227 */ /* 0x000fc600078e00ff */
[C---:B------:R-:W-:Y:S01]  /*1930*/  ISETP.GT.U32.AND P2, PT, R4.reuse, R23, PT ;  /* 0x000000170400720c */ /* 0x040fe20003f44070 */
[--C-:B------:R-:W-:Y:S02]  /*1940*/  @!P1 IMAD.IADD R33, R33, 0x1, -R4.reuse ;  /* 0x0000000121219824 */ /* 0x100fe400078e0a04 */
[----:B------:R-:W-:Y:S02]  /*1950*/  @!P6 IMAD.IADD R35, R35, 0x1, -R4 ;  /* 0x000000012323e824 */ /* 0x000fe400078e0a04 */
[----:B------:R-:W-:Y:S01]  /*1960*/  IMAD.MOV R22, RZ, RZ, -R22 ;  /* 0x000000ffff167224 */ /* 0x000fe200078e0a16 */
[----:B------:R-:W-:Y:S01]  /*1970*/  ISETP.GT.U32.AND P6, PT, R4, R33, PT ;  /* 0x000000210400720c */ /* 0x000fe20003fc4070 */
[----:B------:R-:W-:-:S04]  /*1980*/  IMAD.HI.U32 R20, R6, R37, RZ ;  /* 0x0000002506147227 */ /* 0x000fc800078e00ff */
[----:B------:R-:W-:Y:S01]  /*1990*/  @!P5 IMAD.IADD R31, R31, 0x1, -R4 ;  /* 0x000000011f1fd824 */ /* 0x000fe200078e0a04 */
[----:B------:R-:W-:Y:S01]  /*19a0*/  ISETP.GE.AND P5, PT, R28, RZ, PT ;  /* 0x000000ff1c00720c */ /* 0x000fe20003fa6270 */
[C---:B------:R-:W-:Y:S01]  /*19b0*/  IMAD R39, R4.reuse, R22, R39 ;  /* 0x0000001604277224 */ /* 0x040fe200078e0227 */
[----:B------:R-:W-:Y:S01]  /*19c0*/  LOP3.LUT R28, R5, 0x20, RZ, 0xfc, !PT ;  /* 0x00000020051c7812 */ /* 0x000fe200078efcff */
[----:B------:R-:W-:Y:S01]  /*19d0*/  IMAD.MOV R20, RZ, RZ, -R20 ;  /* 0x000000ffff147224 */ /* 0x000fe200078e0a14 */
[C---:B------:R-:W-:Y:S01]  /*19e0*/  ISETP.GT.U32.AND P1, PT, R4.reuse, R31, PT ;  /* 0x0000001f0400720c */ /* 0x040fe20003f24070 */
[--C-:B------:R-:W-:Y:S01]  /*19f0*/  @!P2 IMAD.IADD R23, R23, 0x1, -R4.reuse ;  /* 0x000000011717a824 */ /* 0x100fe200078e0a04 */
[----:B------:R-:W-:Y:S01]  /*1a00*/  IABS R43, R28 ;  /* 0x0000001c002b7213 */ /* 0x000fe20000000000 */
[----:B------:R-:W-:Y:S01]  /*1a10*/  @!P6 IMAD.IADD R33, R33, 0x1, -R4 ;  /* 0x000000012121e824 */ /* 0x000fe200078e0a04 */
[C---:B------:R-:W-:Y:S01]  /*1a20*/  ISETP.GT.U32.AND P6, PT, R4.reuse, R39, PT ;  /* 0x000000270400720c */ /* 0x040fe20003fc4070 */
[----:B------:R-:W-:Y:S01]  /*1a30*/  IMAD R37, R4, R20, R37 ;  /* 0x0000001404257224 */ /* 0x000fe200078e0225 */
[----:B------:R-:W-:Y:S01]  /*1a40*/  ISETP.GE.AND P2, PT, R26, RZ, PT ;  /* 0x000000ff1a00720c */ /* 0x000fe20003f46270 */
[----:B------:R-:W-:-:S04]  /*1a50*/  IMAD.HI.U32 R20, R6, R43, RZ ;  /* 0x0000002b06147227 */ /* 0x000fc800078e00ff */
[----:B------:R-:W-:Y:S01]  /*1a60*/  @!P4 IMAD.MOV R23, RZ, RZ, -R23 ;  /* 0x000000ffff17c224 */ /* 0x000fe200078e0a17 */
[----:B------:R-:W-:Y:S01]  /*1a70*/  ISETP.GT.U32.AND P4, PT, R4, R35, PT ;  /* 0x000000230400720c */ /* 0x000fe20003f84070 */
[----:B------:R-:W-:-:S04]  /*1a80*/  IMAD.HI.U32 R24, R6, R41, RZ ;  /* 0x0000002906187227 */ /* 0x000fc800078e00ff */
[----:B------:R-:W-:Y:S02]  /*1a90*/  IMAD.MOV R22, RZ, RZ, -R20 ;  /* 0x000000ffff167224 */ /* 0x000fe400078e0a14 */
[----:B------:R-:W-:Y:S02]  /*1aa0*/  IMAD.MOV R24, RZ, RZ, -R24 ;  /* 0x000000ffff187224 */ /* 0x000fe400078e0a18 */
[C---:B------:R-:W-:Y:S02]  /*1ab0*/  IMAD R43, R4.reuse, R22, R43 ;  /* 0x00000016042b7224 */ /* 0x040fe400078e022b */
[C---:B------:R-:W-:Y:S02]  /*1ac0*/  IMAD R41, R4.reuse, R24, R41 ;  /* 0x0000001804297224 */ /* 0x040fe400078e0229 */
[----:B------:R-:W-:Y:S01]  /*1ad0*/  @!P6 IMAD.IADD R39, R39, 0x1, -R4 ;  /* 0x000000012727e824 */ /* 0x000fe200078e0a04 */
[----:B------:R-:W-:Y:S01]  /*1ae0*/  ISETP.GT.U32.AND P6, PT, R4, R43, PT ;  /* 0x0000002b0400720c */ /* 0x000fe20003fc4070 */
[----:B------:R-:W-:-:S04]  /*1af0*/  IMAD.HI.U32 R20, R6, R45, RZ ;  /* 0x0000002d06147227 */ /* 0x000fc800078e00ff */
[----:B------:R-:W-:Y:S01]  /*1b00*/  @!P4 IMAD.IADD R35, R35, 0x1, -R4 ;  /* 0x000000012323c824 */ /* 0x000fe200078e0a04 */
[C---:B------:R-:W-:Y:S01]  /*1b10*/  ISETP.GT.U32.AND P4, PT, R4.reuse, R41, PT ;  /* 0x000000290400720c */ /* 0x040fe20003f84070 */
[----:B------:R-:W-:Y:S02]  /*1b20*/  IMAD.MOV R20, RZ, RZ, -R20 ;  /* 0x000000ffff147224 */ /* 0x000fe400078e0a14 */
[--C-:B------:R-:W-:Y:S01]  /*1b30*/  @!P1 IMAD.IADD R31, R31, 0x1, -R4.reuse ;  /* 0x000000011f1f9824 */ /* 0x100fe200078e0a04 */
[C---:B------:R-:W-:Y:S01]  /*1b40*/  ISETP.GT.U32.AND P1, PT, R4.reuse, R37, PT ;  /* 0x000000250400720c */ /* 0x040fe20003f24070 */
[----:B------:R-:W-:Y:S02]  /*1b50*/  IMAD R45, R4, R20, R45 ;  /* 0x00000014042d7224 */ /* 0x000fe400078e022d */
[----:B------:R-:W-:Y:S02]  /*1b60*/  @!P6 IMAD.IADD R43, R43, 0x1, -R4 ;  /* 0x000000012b2be824 */ /* 0x000fe400078e0a04 */
[----:B------:R-:W-:Y:S01]  /*1b70*/  IMAD.HI.U32 R22, R6, R47, RZ ;  /* 0x0000002f06167227 */ /* 0x000fe200078e00ff */
[----:B------:R-:W-:-:S03]  /*1b80*/  ISETP.GT.U32.AND P6, PT, R4, R45, PT ;  /* 0x0000002d0400720c */ /* 0x000fc60003fc4070 */
[----:B------:R-:W-:Y:S01]  /*1b90*/  @!P4 IMAD.IADD R41, R41, 0x1, -R4 ;  /* 0x000000012929c824 */ /* 0x000fe200078e0a04 */
[----:B------:R-:W-:Y:S01]  /*1ba0*/  ISETP.GE.AND P4, PT, R32, RZ, PT ;  /* 0x000000ff2000720c */ /* 0x000fe20003f86270 */
[----:B------:R-:W-:Y:S01]  /*1bb0*/  IMAD.MOV R22, RZ, RZ, -R22 ;  /* 0x000000ffff167224 */ /* 0x000fe200078e0a16 */
[----:B------:R-:W-:Y:S01]  /*1bc0*/  LOP3.LUT R32, R5, 0xc, RZ, 0xfc, !PT ;  /* 0x0000000c05207812 */ /* 0x000fe200078efcff */
[----:B------:R-:W-:Y:S01]  /*1bd0*/  @!P1 IMAD.IADD R37, R37, 0x1, -R4 ;  /* 0x0000000125259824 */ /* 0x000fe200078e0a04 */
[----:B------:R-:W-:Y:S01]  /*1be0*/  ISETP.GE.AND P1, PT, R30, RZ, PT ;  /* 0x000000ff1e00720c */ /* 0x000fe20003f26270 */
[----:B------:R-:W-:Y:S01]  /*1bf0*/  IMAD R47, R4, R22, R47 ;  /* 0x00000016042f7224 */ /* 0x000fe200078e022f */
[----:B------:R-:W-:Y:S01]  /*1c00*/  IABS R53, R32 ;  /* 0x0000002000357213 */ /* 0x000fe20000000000 */
[----:B------:R-:W-:Y:S01]  /*1c10*/  @!P0 IMAD.MOV R27, RZ, RZ, -R27 ;  /* 0x000000ffff1b8224 */ /* 0x000fe200078e0a1b */
[----:B------:R-:W-:Y:S01]  /*1c20*/  LOP3.LUT R30, R5, 0x10, RZ, 0xfc, !PT ;  /* 0x00000010051e7812 */ /* 0x000fe200078efcff */
[----:B------:R-:W-:Y:S01]  /*1c30*/  IMAD.HI.U32 R24, R6, R49, RZ ;  /* 0x0000003106187227 */ /* 0x000fe200078e00ff */
[----:B------:R-:W-:-:S02]  /*1c40*/  ISETP.GT.U32.AND P0, PT, R4, R39, PT ;  /* 0x000000270400720c */ /* 0x000fc40003f04070 */
[----:B------:R-:W-:Y:S01]  /*1c50*/  IABS R51, R30 ;  /* 0x0000001e00337213 */ /* 0x000fe20000000000 */
[----:B------:R-:W-:-:S04]  /*1c60*/  IMAD.HI.U32 R22, R6, R53, RZ ;  /* 0x0000003506167227 */ /* 0x000fc800078e00ff */
[----:B------:R-:W-:Y:S01]  /*1c70*/  @!P6 IMAD.IADD R45, R45, 0x1, -R4 ;  /* 0x000000012d2de824 */ /* 0x000fe200078e0a04 */
[C---:B------:R-:W-:Y:S01]  /*1c80*/  ISETP.GT.U32.AND P6, PT, R4.reuse, R47, PT ;  /* 0x0000002f0400720c */ /* 0x040fe20003fc4070 */
[----:B------:R-:W-:Y:S02]  /*1c90*/  IMAD.MOV R24, RZ, RZ, -R24 ;  /* 0x000000ffff187224 */ /* 0x000fe400078e0a18 */
[----:B------:R-:W-:Y:S02]  /*1ca0*/  IMAD.MOV R22, RZ, RZ, -R22 ;  /* 0x000000ffff167224 */ /* 0x000fe400078e0a16 */
[----:B------:R-:W-:Y:S01]  /*1cb0*/  @!P3 IMAD.MOV R25, RZ, RZ, -R25 ;  /* 0x000000ffff19b224 */ /* 0x000fe200078e0a19 */
[----:B------:R-:W-:Y:S01]  /*1cc0*/  ISETP.GT.U32.AND P3, PT, R4, R37, PT ;  /* 0x000000250400720c */ /* 0x000fe20003f64070 */
[----:B------:R-:W-:-:S04]  /*1cd0*/  IMAD.HI.U32 R20, R6, R51, RZ ;  /* 0x0000003306147227 */ /* 0x000fc800078e00ff */
[C---:B------:R-:W-:Y:S02]  /*1ce0*/  IMAD R49, R4.reuse, R24, R49 ;  /* 0x0000001804317224 */ /* 0x040fe400078e0231 */
[C---:B------:R-:W-:Y:S01]  /*1cf0*/  IMAD R53, R4.reuse, R22, R53 ;  /* 0x0000001604357224 */ /* 0x040fe200078e0235 */
[----:B------:R-:W-:Y:S01]  /*1d00*/  USHF.R.U32.HI UR5, URZ, 0x4, UR5 ;  /* 0x000000043f057899 */ /* 0x000fe20008011605 */
[----:B------:R-:W-:Y:S01]  /*1d10*/  @!P2 IMAD.MOV R29, RZ, RZ, -R29 ;  /* 0x000000ffff1da224 */ /* 0x000fe200078e0a1d */
[----:B------:R-:W-:Y:S01]  /*1d20*/  ISETP.GT.U32.AND P2, PT, R4, R41, PT ;  /* 0x000000290400720c */ /* 0x000fe20003f44070 */
[----:B------:R-:W-:Y:S01]  /*1d30*/  IMAD.HI.U32 R24, R6, R55, RZ ;  /* 0x0000003706187227 */ /* 0x000fe200078e00ff */
[----:B------:R-:W-:-:S03]  /*1d40*/  LOP3.LUT R22, R0, 0xe, RZ, 0xfc, !PT ;  /* 0x0000000e00167812 */ /* 0x000fc600078efcff */
[----:B------:R-:W-:-:S04]  /*1d50*/  IMAD.HI.U32 R26, R6, R57, RZ ;  /* 0x00000039061a7227 */ /* 0x000fc800078e00ff */
[----:B------:R-:W-:Y:S02]  /*1d60*/  IMAD.MOV R20, RZ, RZ, -R20 ;  /* 0x000000ffff147224 */ /* 0x000fe400078e0a14 */
[----:B------:R-:W-:-:S04]  /*1d70*/  IMAD.HI.U32 R6, R6, R59, RZ ;  /* 0x0000003b06067227 */ /* 0x000fc800078e00ff */
[--C-:B------:R-:W-:Y:S01]  /*1d80*/  @!P0 IMAD.IADD R39, R39, 0x1, -R4.reuse ;  /* 0x0000000127278824 */ /* 0x100fe200078e0a04 */
[C---:B------:R-:W-:Y:S01]  /*1d90*/  ISETP.GT.U32.AND P0, PT, R4.reuse, R53, PT ;  /* 0x000000350400720c */ /* 0x040fe20003f04070 */
[C---:B------:R-:W-:Y:S02]  /*1da0*/  IMAD R51, R4.reuse, R20, R51 ;  /* 0x0000001404337224 */ /* 0x040fe400078e0233 */
[----:B------:R-:W-:Y:S02]  /*1db0*/  @!P6 IMAD.IADD R47, R47, 0x1, -R4 ;  /* 0x000000012f2fe824 */ /* 0x000fe400078e0a04 */
[----:B------:R-:W-:Y:S01]  /*1dc0*/  @!P5 IMAD.MOV R31, RZ, RZ, -R31 ;  /* 0x000000ffff1fd224 */ /* 0x000fe200078e0a1f */
[C---:B------:R-:W-:Y:S01]  /*1dd0*/  ISETP.GT.U32.AND P5, PT, R4.reuse, R43, PT ;  /* 0x0000002b0400720c */ /* 0x040fe20003fa4070 */
[----:B------:R-:W-:Y:S01]  /*1de0*/  IMAD.MOV R6, RZ, RZ, -R6 ;  /* 0x000000ffff067224 */ /* 0x000fe200078e0a06 */
[C---:B------:R-:W-:Y:S01]  /*1df0*/  ISETP.GT.U32.AND P6, PT, R4.reuse, R47, PT ;  /* 0x0000002f0400720c */ /* 0x040fe20003fc4070 */
[----:B------:R-:W-:Y:S01]  /*1e00*/  @!P1 IMAD.MOV R33, RZ, RZ, -R33 ;  /* 0x000000ffff219224 */ /* 0x000fe200078e0a21 */
[C---:B------:R-:W-:Y:S01]  /*1e10*/  ISETP.GT.U32.AND P1, PT, R4.reuse, R45, PT ;  /* 0x0000002d0400720c */ /* 0x040fe20003f24070 */
[C---:B------:R-:W-:Y:S01]  /*1e20*/  IMAD R59, R4.reuse, R6, R59 ;  /* 0x00000006043b7224 */ /* 0x040fe200078e023b */
[----:B------:R-:W-:Y:S01]  /*1e30*/  SHF.R.U32.HI R6, RZ, 0x5, R88 ;  /* 0x00000005ff067819 */ /* 0x000fe20000011658 */
[----:B------:R-:W-:Y:S01]  /*1e40*/  @!P4 IMAD.MOV R35, RZ, RZ, -R35 ;  /* 0x000000ffff23c224 */ /* 0x000fe200078e0a23 */
[C---:B------:R-:W-:Y:S01]  /*1e50*/  ISETP.GT.U32.AND P4, PT, R4.reuse, R49, PT ;  /* 0x000000310400720c */ /* 0x040fe20003f84070 */
[----:B------:R-:W-:Y:S01]  /*1e60*/  @!P3 IMAD.IADD R37, R37, 0x1, -R4 ;  /* 0x000000012525b824 */ /* 0x000fe200078e0a04 */
[----:B------:R-:W-:Y:S01]  /*1e70*/  ISETP.GT.U32.AND P3, PT, R4, R51, PT ;  /* 0x000000330400720c */ /* 0x000fe20003f64070 */
[----:B------:R-:W-:Y:S01]  /*1e80*/  IMAD.MOV R24, RZ, RZ, -R24 ;  /* 0x000000ffff187224 */ /* 0x000fe200078e0a18 */
[----:B------:R-:W-:Y:S01]  /*1e90*/  R2UR UR13, R6 ;  /* 0x00000000060d72ca */ /* 0x000fe200000e0000 */
[----:B------:R-:W-:Y:S01]  /*1ea0*/  @!P2 IMAD.IADD R41, R41, 0x1, -R4 ;  /* 0x000000012929a824 */ /* 0x000fe200078e0a04 */
[----:B------:R-:W-:Y:S01]  /*1eb0*/  ISETP.GT.U32.AND P2, PT, R4, R59, PT ;  /* 0x0000003b0400720c */ /* 0x000fe20003f44070 */
[----:B------:R-:W-:Y:S01]  /*1ec0*/  IMAD.MOV R26, RZ, RZ, -R26 ;  /* 0x000000ffff1a7224 */ /* 0x000fe200078e0a1a */
[----:B------:R-:W-:Y:S01]  /*1ed0*/  LOP3.LUT R6, R0, 0x7a, RZ, 0xfc, !PT ;  /* 0x0000007a00067812 */ /* 0x000fe200078efcff */
[----:B------:R-:W-:Y:S01]  /*1ee0*/  IMAD R55, R4, R24, R55 ;  /* 0x0000001804377224 */ /* 0x000fe200078e0237 */
[----:B------:R-:W-:Y:S01]  /*1ef0*/  USGXT.U32 UR18, UR5, 0xe ;  /* 0x0000000e0512789a */ /* 0x000fe20008000000 */
[--C-:B------:R-:W-:Y:S01]  /*1f00*/  @!P0 IMAD.IADD R53, R53, 0x1, -R4.reuse ;  /* 0x0000000135358824 */ /* 0x100fe200078e0a04 */
[----:B------:R-:W-:Y:S01]  /*1f10*/  ISETP.GE.AND P0, PT, R28, RZ, PT ;  /* 0x000000ff1c00720c */ /* 0x000fe20003f06270 */
[----:B------:R-:W-:Y:S01]  /*1f20*/  IMAD R57, R4, R26, R57 ;  /* 0x0000001a04397224 */ /* 0x000fe200078e0239 */
[----:B------:R-:W-:Y:S01]  /*1f30*/  LOP3.LUT R20, R0, 0xa, RZ, 0xfc, !PT ;  /* 0x0000000a00147812 */ /* 0x000fe200078efcff */
[--C-:B------:R-:W-:Y:S01]  /*1f40*/  @!P5 IMAD.IADD R43, R43, 0x1, -R4.reuse ;  /* 0x000000012b2bd824 */ /* 0x100fe200078e0a04 */
[----:B------:R-:W-:Y:S01]  /*1f50*/  ISETP.GT.U32.AND P5, PT, R4, R55, PT ;  /* 0x000000370400720c */ /* 0x000fe20003fa4070 */
[--C-:B------:R-:W-:Y:S01]  /*1f60*/  @!P1 IMAD.IADD R45, R45, 0x1, -R4.reuse ;  /* 0x000000012d2d9824 */ /* 0x100fe200078e0a04 */
[----:B------:R-:W-:Y:S01]  /*1f70*/  ISETP.GE.AND P1, PT, R34, RZ, PT ;  /* 0x000000ff2200720c */ /* 0x000fe20003f26270 */
[--C-:B------:R-:W-:Y:S01]  /*1f80*/  @!P6 IMAD.IADD R47, R47, 0x1, -R4.reuse ;  /* 0x000000012f2fe824 */ /* 0x100fe200078e0a04 */
[----:B------:R-:W-:Y:S01]  /*1f90*/  ISETP.GT.U32.AND P6, PT, R4, R57, PT ;  /* 0x000000390400720c */ /* 0x000fe20003fc4070 */
[--C-:B------:R-:W-:Y:S01]  /*1fa0*/  @!P4 IMAD.IADD R49, R49, 0x1, -R4.reuse ;  /* 0x000000013131c824 */ /* 0x100fe200078e0a04 */
[----:B------:R-:W-:Y:S01]  /*1fb0*/  ISETP.GE.AND P4, PT, R36, RZ, PT ;  /* 0x000000ff2400720c */ /* 0x000fe20003f86270 */
[--C-:B------:R-:W-:Y:S01]  /*1fc0*/  @!P3 IMAD.IADD R51, R51, 0x1, -R4.reuse ;  /* 0x000000013333b824 */ /* 0x100fe200078e0a04 */
[----:B------:R-:W-:Y:S01]  /*1fd0*/  ISETP.GE.AND P3, PT, R38, RZ, PT ;  /* 0x000000ff2600720c */ /* 0x000fe20003f66270 */
[----:B------:R-:W-:Y:S01]  /*1fe0*/  @!P2 IMAD.IADD R59, R59, 0x1, -R4 ;  /* 0x000000013b3ba824 */ /* 0x000fe200078e0a04 */
[----:B------:R-:W-:Y:S01]  /*1ff0*/  ISETP.GE.AND P2, PT, R40, RZ, PT ;  /* 0x000000ff2800720c */ /* 0x000fe20003f46270 */
[----:B------:R-:W-:-:S02]  /*2000*/  @!P0 IMAD.MOV R43, RZ, RZ, -R43 ;  /* 0x000000ffff2b8224 */ /* 0x000fc400078e0a2b */
[--C-:B------:R-:W-:Y:S01]  /*2010*/  @!P5 IMAD.IADD R55, R55, 0x1, -R4.reuse ;  /* 0x000000013737d824 */ /* 0x100fe200078e0a04 */
[C---:B------:R-:W-:Y:S01]  /*2020*/  ISETP.GT.U32.AND P0, PT, R4.reuse, R59, PT ;  /* 0x0000003b0400720c */ /* 0x040fe20003f04070 */
[----:B------:R-:W-:Y:S01]  /*2030*/  @!P1 IMAD.MOV R37, RZ, RZ, -R37 ;  /* 0x000000ffff259224 */ /* 0x000fe200078e0a25 */
[C---:B------:R-:W-:Y:S01]  /*2040*/  ISETP.GT.U32.AND P1, PT, R4.reuse, R49, PT ;  /* 0x000000310400720c */ /* 0x040fe20003f24070 */
[----:B------:R-:W-:Y:S01]  /*2050*/  @!P6 IMAD.IADD R57, R57, 0x1, -R4 ;  /* 0x000000013939e824 */ /* 0x000fe200078e0a04 */
[C---:B------:R-:W-:Y:S01]  /*2060*/  ISETP.GT.U32.AND P6, PT, R4.reuse, R55, PT ;  /* 0x000000370400720c */ /* 0x040fe20003fc4070 */
[----:B------:R-:W-:Y:S01]  /*2070*/  @!P4 IMAD.MOV R39, RZ, RZ, -R39 ;  /* 0x000000ffff27c224 */ /* 0x000fe200078e0a27 */
[C---:B------:R-:W-:Y:S01]  /*2080*/  ISETP.GT.U32.AND P4, PT, R4.reuse, R51, PT ;  /* 0x000000330400720c */ /* 0x040fe20003f84070 */
[----:B------:R-:W-:Y:S01]  /*2090*/  @!P3 IMAD.MOV R41, RZ, RZ, -R41 ;  /* 0x000000ffff29b224 */ /* 0x000fe200078e0a29 */
[----:B------:R-:W-:Y:S01]  /*20a0*/  ISETP.GT.U32.AND P3, PT, R4, R53, PT ;  /* 0x000000350400720c */ /* 0x000fe20003f64070 */
[----:B------:R-:W-:Y:S01]  /*20b0*/  @!P2 IMAD.MOV R45, RZ, RZ, -R45 ;  /* 0x000000ffff2da224 */ /* 0x000fe200078e0a2d */
[----:B------:R-:W-:-:S02]  /*20c0*/  ISETP.GE.AND P5, PT, R42, RZ, PT ;  /* 0x000000ff2a00720c */ /* 0x000fc40003fa6270 */
[----:B------:R-:W-:Y:S01]  /*20d0*/  ISETP.GT.U32.AND P2, PT, R4, R57, PT ;  /* 0x000000390400720c */ /* 0x000fe20003f44070 */
[--C-:B------:R-:W-:Y:S01]  /*20e0*/  @!P0 IMAD.IADD R59, R59, 0x1, -R4.reuse ;  /* 0x000000013b3b8824 */ /* 0x100fe200078e0a04 */
[----:B------:R-:W-:Y:S01]  /*20f0*/  ISETP.GE.AND P0, PT, R46, RZ, PT ;  /* 0x000000ff2e00720c */ /* 0x000fe20003f06270 */
        /* <DEDUP_REMOVED lines=8> */
[----:B------:R-:W-:Y:S01]  /*2180*/  @!P5 IMAD.MOV R47, RZ, RZ, -R47 ;  /* 0x000000ffff2fd224 */ /* 0x000fe200078e0a2f */
[----:B------:R-:W-:Y:S01]  /*2190*/  ISETP.GE.AND P5, PT, R5, RZ, PT ;  /* 0x000000ff0500720c */ /* 0x000fe20003fa6270 */
[----:B------:R-:W-:Y:S01]  /*21a0*/  @!P2 IMAD.IADD R57, R57, 0x1, -R4 ;  /* 0x000000013939a824 */ /* 0x000fe200078e0a04 */
[----:B------:R-:W-:Y:S01]  /*21b0*/  ISETP.NE.AND P2, PT, R21, RZ, PT ;  /* 0x000000ff1500720c */ /* 0x000fe20003f45270 */
[----:B------:R-:W-:Y:S01]  /*21c0*/  @!P0 IMAD.MOV R55, RZ, RZ, -R55 ;  /* 0x000000ffff378224 */ /* 0x000fe200078e0a37 */
[----:B------:R-:W-:Y:S01]  /*21d0*/  LOP3.LUT R4, RZ, R21, RZ, 0x33, !PT ;  /* 0x00000015ff047212 */ /* 0x000fe200078e33ff */
[----:B------:R-:W-:Y:S01]  /*21e0*/  @!P1 IMAD.MOV R49, RZ, RZ, -R49 ;  /* 0x000000ffff319224 */ /* 0x000fe200078e0a31 */
[----:B0-----:R-:W-:Y:S01]  /*21f0*/  LEA R2, P0, R3, UR6, 0x1 ;  /* 0x0000000603027c11 */ /* 0x001fe2000f8008ff */
[----:B------:R-:W-:Y:S01]  /*2200*/  @!P6 IMAD.MOV R57, RZ, RZ, -R57 ;  /* 0x000000ffff39e224 */ /* 0x000fe200078e0a39 */
[C---:B------:R-:W-:Y:S01]  /*2210*/  SEL R9, R4.reuse, R9, !P2 ;  /* 0x0000000904097207 */ /* 0x040fe20005000000 */
[----:B------:R-:W-:Y:S01]  /*2220*/  @!P4 IMAD.MOV R51, RZ, RZ, -R51 ;  /* 0x000000ffff33c224 */ /* 0x000fe200078e0a33 */
[C---:B------:R-:W-:Y:S01]  /*2230*/  SEL R7, R4.reuse, R7, !P2 ;  /* 0x0000000704077207 */ /* 0x040fe20005000000 */
[----:B------:R-:W-:Y:S01]  /*2240*/  @!P3 IMAD.MOV R53, RZ, RZ, -R53 ;  /* 0x000000ffff35b224 */ /* 0x000fe200078e0a35 */
[C---:B------:R-:W-:Y:S01]  /*2250*/  SEL R8, R4.reuse, R8, !P2 ;  /* 0x0000000804087207 */ /* 0x040fe20005000000 */
[----:B------:R0:W-:Y:S01]  /*2260*/  STL [R1+0x34], R2 ;  /* 0x0000340201007387 */ /* 0x0001e20000100800 */
[----:B------:R-:W-:Y:S01]  /*2270*/  IMAD R9, R9, UR4, RZ ;  /* 0x0000000409097c24 */ /* 0x000fe2000f8e02ff */
[C---:B------:R-:W-:Y:S01]  /*2280*/  SEL R10, R4.reuse, R10, !P2 ;  /* 0x0000000a040a7207 */ /* 0x040fe20005000000 */
[----:B------:R-:W-:Y:S01]  /*2290*/  @!P5 IMAD.MOV R59, RZ, RZ, -R59 ;  /* 0x000000ffff3bd224 */ /* 0x000fe200078e0a3b */
[C---:B------:R-:W-:Y:S01]  /*22a0*/  SEL R11, R4.reuse, R11, !P2 ;  /* 0x0000000b040b7207 */ /* 0x040fe20005000000 */
[----:B------:R-:W-:Y:S01]  /*22b0*/  IMAD R7, R7, UR4, RZ ;  /* 0x0000000407077c24 */ /* 0x000fe2000f8e02ff */
[----:B------:R-:W-:Y:S01]  /*22c0*/  SEL R12, R4, R12, !P2 ;  /* 0x0000000c040c7207 */ /* 0x000fe20005000000 */
[----:B------:R-:W-:Y:S01]  /*22d0*/  IMAD R8, R8, UR4, RZ ;  /* 0x0000000408087c24 */ /* 0x000fe2000f8e02ff */
[----:B------:R-:W-:Y:S01]  /*22e0*/  SEL R13, R4, R13, !P2 ;  /* 0x0000000d040d7207 */ /* 0x000fe20005000000 */
[----:B------:R-:W-:Y:S01]  /*22f0*/  IMAD R10, R10, UR4, RZ ;  /* 0x000000040a0a7c24 */ /* 0x000fe2000f8e02ff */
[----:B0-----:R-:W-:Y:S01]  /*2300*/  LEA.HI.X.SX32 R2, R3, UR7, 0x1, P0 ;  /* 0x0000000703027c11 */ /* 0x001fe200080f0eff */
[----:B------:R-:W-:Y:S01]  /*2310*/  ULDC.64 UR6, c[0x0][0x218] ;  /* 0x0000860000067ab9 */ /* 0x000fe20000000a00 */
[C---:B------:R-:W-:Y:S01]  /*2320*/  SEL R14, R4.reuse, R14, !P2 ;  /* 0x0000000e040e7207 */ /* 0x040fe20005000000 */
[----:B------:R-:W-:Y:S01]  /*2330*/  IMAD R11, R11, UR4, RZ ;  /* 0x000000040b0b7c24 */ /* 0x000fe2000f8e02ff */
[C---:B------:R-:W-:Y:S01]  /*2340*/  SEL R15, R4.reuse, R15, !P2 ;  /* 0x0000000f040f7207 */ /* 0x040fe20005000000 */
[----:B------:R0:W-:Y:S01]  /*2350*/  STL [R1+0x30], R2 ;  /* 0x0000300201007387 */ /* 0x0001e20000100800 */
[----:B------:R-:W-:Y:S01]  /*2360*/  SEL R16, R4, R16, !P2 ;  /* 0x0000001004107207 */ /* 0x000fe20005000000 */
[----:B------:R-:W-:Y:S01]  /*2370*/  IMAD R12, R12, UR4, RZ ;  /* 0x000000040c0c7c24 */ /* 0x000fe2000f8e02ff */
[C---:B------:R-:W-:Y:S01]  /*2380*/  SEL R17, R4.reuse, R17, !P2 ;  /* 0x0000001104117207 */ /* 0x040fe20005000000 */
[----:B------:R-:W-:Y:S01]  /*2390*/  IMAD R13, R13, UR4, RZ ;  /* 0x000000040d0d7c24 */ /* 0x000fe2000f8e02ff */
        /* <DEDUP_REMOVED lines=40> */
[----:B------:R-:W-:Y:S01]  /*2620*/  LEA R5, P4, R9, UR6, 0x1 ;  /* 0x0000000609057c11 */ /* 0x000fe2000f8808ff */
[----:B------:R-:W-:Y:S01]  /*2630*/  IMAD R51, R51, UR4, RZ ;  /* 0x0000000433337c24 */ /* 0x000fe2000f8e02ff */
[----:B------:R-:W-:Y:S01]  /*2640*/  SEL R4, R4, R59, !P2 ;  /* 0x0000003b04047207 */ /* 0x000fe20005000000 */
[----:B------:R-:W-:Y:S01]  /*2650*/  IMAD R53, R53, UR4, RZ ;  /* 0x0000000435357c24 */ /* 0x000fe2000f8e02ff */
[----:B------:R-:W-:Y:S01]  /*2660*/  LEA R3, P3, R7, UR6, 0x1 ;  /* 0x0000000607037c11 */ /* 0x000fe2000f8608ff */
[----:B------:R1:W-:Y:S01]  /*2670*/  STL [R1+0x1a4], R5 ;  /* 0x0001a40501007387 */ /* 0x0003e20000100800 */
[----:B0-----:R-:W-:Y:S01]  /*2680*/  LEA R2, P2, R8, UR6, 0x1 ;  /* 0x0000000608027c11 */ /* 0x001fe2000f8408ff */
[----:B------:R-:W-:Y:S01]  /*2690*/  IMAD R4, R4, UR4, RZ ;  /* 0x0000000404047c24 */ /* 0x000fe2000f8e02ff */
[----:B------:R-:W-:Y:S01]  /*26a0*/  LOP3.LUT R21, R0, 0xc, RZ, 0xfc, !PT ;  /* 0x0000000c00157812 */ /* 0x000fe200078efcff */
[----:B------:R0:W-:Y:S01]  /*26b0*/  STL [R1+0x50], R3 ;  /* 0x0000500301007387 */ /* 0x0001e20000100800 */
[----:B------:R-:W-:-:S02]  /*26c0*/  IMAD R55, R55, UR4, RZ ;  /* 0x0000000437377c24 */ /* 0x000fc4000f8e02ff */
[----:B------:R-:W-:Y:S01]  /*26d0*/  IMAD R57, R57, UR4, RZ ;  /* 0x0000000439397c24 */ /* 0x000fe2000f8e02ff */
[----:B------:R2:W-:Y:S01]  /*26e0*/  STL [R1+0x5c], R2 ;  /* 0x00005c0201007387 */ /* 0x0005e20000100800 */
[----:B------:R-:W-:Y:S01]  /*26f0*/  UMOV UR4, URZ ;  /* 0x0000003f00047c82 */ /* 0x000fe20008000000 */
[----:B-1----:R-:W-:Y:S02]  /*2700*/  LEA R5, P1, R10, UR6, 0x1 ;  /* 0x000000060a057c11 */ /* 0x002fe4000f8208ff */
[----:B0-----:R-:W-:-:S03]  /*2710*/  LEA R3, P0, R11, UR6, 0x1 ;  /* 0x000000060b037c11 */ /* 0x001fc6000f8008ff */
[----:B------:R0:W-:Y:S01]  /*2720*/  STL [R1+0x6c], R5 ;  /* 0x00006c0501007387 */ /* 0x0001e20000100800 */
[----:B--2---:R-:W-:-:S03]  /*2730*/  LEA R2, P6, R12, UR6, 0x1 ;  /* 0x000000060c027c11 */ /* 0x004fc6000f8c08ff */
[----:B------:R1:W-:Y:S04]  /*2740*/  STL [R1+0x74], R3 ;  /* 0x0000740301007387 */ /* 0x0003e80000100800 */
[----:B------:R2:W-:Y:S01]  /*2750*/  STL [R1+0x13c], R2 ;  /* 0x00013c0201007387 */ /* 0x0005e20000100800 */
[----:B0-----:R-:W-:Y:S02]  /*2760*/  LEA R5, P5, R13, UR6, 0x1 ;  /* 0x000000060d057c11 */ /* 0x001fe4000f8a08ff */
[----:B-1----:R-:W-:-:S03]  /*2770*/  LEA.HI.X.SX32 R3, R9, UR7, 0x1, P4 ;  /* 0x0000000709037c11 */ /* 0x002fc6000a0f0eff */
[----:B------:R0:W-:Y:S01]  /*2780*/  STL [R1+0x144], R5 ;  /* 0x0001440501007387 */ /* 0x0001e20000100800 */
[----:B------:R-:W-:Y:S02]  /*2790*/  LOP3.LUT R9, R0, 0x76, RZ, 0xfc, !PT ;  /* 0x0000007600097812 */ /* 0x000fe400078efcff */
[----:B--2---:R-:W-:Y:S01]  /*27a0*/  LEA R2, P4, R14, UR6, 0x1 ;  /* 0x000000060e027c11 */ /* 0x004fe2000f8808ff */
[----:B------:R1:W-:Y:S04]  /*27b0*/  STL [R1+0x1a0], R3 ;  /* 0x0001a00301007387 */ /* 0x0003e80000100800 */
[----:B------:R2:W-:Y:S01]  /*27c0*/  STL [R1+0x14c], R2 ;  /* 0x00014c0201007387 */ /* 0x0005e20000100800 */
[----:B0-----:R-:W-:Y:S02]  /*27d0*/  LEA.HI.X.SX32 R5, R7, UR7, 0x1, P3 ;  /* 0x0000000707057c11 */ /* 0x001fe400098f0eff */
[----:B-1----:R-:W-:-:S03]  /*27e0*/  LEA R3, P3, R15, UR6, 0x1 ;  /* 0x000000060f037c11 */ /* 0x002fc6000f8608ff */
[----:B------:R0:W-:Y:S01]  /*27f0*/  STL [R1+0x48], R5 ;  /* 0x0000480501007387 */ /* 0x0001e20000100800 */
[----:B--2---:R-:W-:-:S03]  /*2800*/  LEA.HI.X.SX32 R2, R8, UR7, 0x1, P2 ;  /* 0x0000000708027c11 */ /* 0x004fc600090f0eff */
[----:B------:R1:W-:Y:S01]  /*2810*/  STL [R1+0x154], R3 ;  /* 0x0001540301007387 */ /* 0x0003e20000100800 */
[----:B------:R-:W-:-:S03]  /*2820*/  LOP3.LUT R8, R0, 0x78, RZ, 0xfc, !PT ;  /* 0x0000007800087812 */ /* 0x000fc600078efcff */
[----:B------:R2:W-:Y:S01]  /*2830*/  STL [R1+0x54], R2 ;  /* 0x0000540201007387 */ /* 0x0005e20000100800 */
[----:B0-----:R-:W-:Y:S02]  /*2840*/  LEA R5, P2, R16, UR6, 0x1 ;  /* 0x0000000610057c11 */ /* 0x001fe4000f8408ff */
[----:B-1----:R-:W-:-:S03]  /*2850*/  LEA.HI.X.SX32 R3, R10, UR7, 0x1, P1 ;  /* 0x000000070a037c11 */ /* 0x002fc600088f0eff */
[----:B------:R0:W-:Y:S01]  /*2860*/  STL [R1+0x15c], R5 ;  /* 0x00015c0501007387 */ /* 0x0001e20000100800 */
[C---:B------:R-:W-:Y:S02]  /*2870*/  LOP3.LUT R10, R0.reuse, 0x74, RZ, 0xfc, !PT ;  /* 0x00000074000a7812 */ /* 0x040fe400078efcff */
[----:B--2---:R-:W-:Y:S01]  /*2880*/  LEA R2, P1, R17, UR6, 0x1 ;  /* 0x0000000611027c11 */ /* 0x004fe2000f8208ff */
[----:B------:R1:W-:Y:S04]  /*2890*/  STL [R1+0x60], R3 ;  /* 0x0000600301007387 */ /* 0x0003e80000100800 */
[----:B------:R2:W-:Y:S01]  /*28a0*/  STL [R1+0x164], R2 ;  /* 0x0001640201007387 */ /* 0x0005e20000100800 */
[----:B0-----:R-:W-:Y:S02]  /*28b0*/  LEA.HI.X.SX32 R5, R11, UR7, 0x1, P0 ;  /* 0x000000070b057c11 */ /* 0x001fe400080f0eff */
[----:B------:R-:W-:-:S02]  /*28c0*/  LOP3.LUT R11, R0, 0x72, RZ, 0xfc, !PT ;  /* 0x00000072000b7812 */ /* 0x000fc400078efcff */
[----:B-1----:R-:W-:Y:S01]  /*28d0*/  LEA R3, P0, R18, UR6, 0x1 ;  /* 0x0000000612037c11 */ /* 0x002fe2000f8008ff */
        /* <DEDUP_REMOVED lines=39> */
[C---:B--2---:R-:W-:Y:S01]  /*2b50*/  LEA R2, P6, R35.reuse, UR6, 0x1 ;  /* 0x0000000623027c11 */ /* 0x044fe2000f8c08ff */
[----:B------:R1:W-:Y:S03]  /*2b60*/  STL [R1+0x170], R3 ;  /* 0x0001700301007387 */ /* 0x0003e60000100800 */
[----:B------:R-:W-:Y:S01]  /*2b70*/  LEA.HI.X.SX32 R100, R35, UR7, 0x1, P6 ;  /* 0x0000000723647c11 */ /* 0x000fe2000b0f0eff */
[----:B------:R2:W-:Y:S01]  /*2b80*/  STL [R1+0xc], R2 ;  /* 0x00000c0201007387 */ /* 0x0005e20000100800 */
[----:B------:R-:W-:Y:S02]  /*2b90*/  LEA R114, P6, R49, UR6, 0x1 ;  /* 0x0000000631727c11 */ /* 0x000fe4000f8c08ff */
[----:B0-----:R-:W-:-:S02]  /*2ba0*/  LEA.HI.X.SX32 R5, R23, UR7, 0x1, P5 ;  /* 0x0000000717057c11 */ /* 0x001fc4000a8f0eff */
[----:B------:R-:W-:Y:S02]  /*2bb0*/  LEA.HI.X.SX32 R115, R49, UR7, 0x1, P6 ;  /* 0x0000000731737c11 */ /* 0x000fe4000b0f0eff */
[----:B-1----:R-:W-:Y:S01]  /*2bc0*/  LEA R3, P5, R37, UR6, 0x1 ;  /* 0x0000000625037c11 */ /* 0x002fe2000f8a08ff */
[----:B------:R0:W-:Y:S01]  /*2bd0*/  STL [R1+0x178], R5 ;  /* 0x0001780501007387 */ /* 0x0001e20000100800 */
[----:B--2---:R-:W-:-:S03]  /*2be0*/  LEA.HI.X.SX32 R2, R25, UR7, 0x1, P4 ;  /* 0x0000000719027c11 */ /* 0x004fc6000a0f0eff */
[----:B------:R1:W-:Y:S01]  /*2bf0*/  STL [R1+0x38], R3 ;  /* 0x0000380301007387 */ /* 0x0003e20000100800 */
[----:B------:R-:W-:Y:S02]  /*2c00*/  LEA.HI.X.SX32 R102, R37, UR7, 0x1, P5 ;  /* 0x0000000725667c11 */ /* 0x000fe4000a8f0eff */
[----:B------:R-:W-:Y:S01]  /*2c10*/  LEA R116, P5, R51, UR6, 0x1 ;  /* 0x0000000633747c11 */ /* 0x000fe2000f8a08ff */
[----:B------:R2:W-:Y:S01]  /*2c20*/  STL [R1+0x180], R2 ;  /* 0x0001800201007387 */ /* 0x0005e20000100800 */
[----:B0-----:R-:W-:Y:S02]  /*2c30*/  LEA R5, P4, R39, UR6, 0x1 ;  /* 0x0000000627057c11 */ /* 0x001fe4000f8808ff */
[----:B------:R-:W-:Y:S02]  /*2c40*/  LEA.HI.X.SX32 R117, R51, UR7, 0x1, P5 ;  /* 0x0000000733757c11 */ /* 0x000fe4000a8f0eff */
[----:B-1----:R-:W-:Y:S01]  /*2c50*/  LEA.HI.X.SX32 R3, R27, UR7, 0x1, P3 ;  /* 0x000000071b037c11 */ /* 0x002fe200098f0eff */
[----:B------:R0:W-:Y:S01]  /*2c60*/  STL [R1+0x40], R5 ;  /* 0x0000400501007387 */ /* 0x0001e20000100800 */
[----:B------:R-:W-:-:S02]  /*2c70*/  LEA.HI.X.SX32 R104, R39, UR7, 0x1, P4 ;  /* 0x0000000727687c11 */ /* 0x000fc4000a0f0eff */
[C---:B--2---:R-:W-:Y:S01]  /*2c80*/  LEA R2, P3, R41.reuse, UR6, 0x1 ;  /* 0x0000000629027c11 */ /* 0x044fe2000f8608ff */
[----:B------:R1:W-:Y:S03]  /*2c90*/  STL [R1+0x188], R3 ;  /* 0x0001880301007387 */ /* 0x0003e60000100800 */
[----:B------:R-:W-:Y:S01]  /*2ca0*/  LEA.HI.X.SX32 R106, R41, UR7, 0x1, P3 ;  /* 0x00000007296a7c11 */ /* 0x000fe200098f0eff */
[----:B------:R2:W-:Y:S01]  /*2cb0*/  STL [R1+0x4c], R2 ;  /* 0x00004c0201007387 */ /* 0x0005e20000100800 */
[----:B------:R-:W-:Y:S02]  /*2cc0*/  LEA R7, P3, R55, UR6, 0x1 ;  /* 0x0000000637077c11 */ /* 0x000fe4000f8608ff */
[----:B0-----:R-:W-:Y:S02]  /*2cd0*/  LEA.HI.X.SX32 R5, R29, UR7, 0x1, P2 ;  /* 0x000000071d057c11 */ /* 0x001fe400090f0eff */
[----:B------:R-:W-:-:S02]  /*2ce0*/  LEA.HI.X.SX32 R89, R55, UR7, 0x1, P3 ;  /* 0x0000000737597c11 */ /* 0x000fc400098f0eff */
        /* <DEDUP_REMOVED lines=13> */
[----:B------:R1:W-:Y:S01]  /*2dc0*/  STL [R1+0x3c], R3 ;  /* 0x00003c0301007387 */ /* 0x0003e20000100800 */
[C---:B------:R-:W-:Y:S02]  /*2dd0*/  LEA R99, P1, R4.reuse, UR6, 0x1 ;  /* 0x0000000604637c11 */ /* 0x040fe4000f8208ff */
[----:B------:R-:W-:Y:S01]  /*2de0*/  LEA.HI.X.SX32 R112, R47, UR7, 0x1, P0 ;  /* 0x000000072f707c11 */ /* 0x000fe200080f0eff */
[----:B------:R2:W-:Y:S01]  /*2df0*/  STL [R1+0x130], R2 ;  /* 0x0001300201007387 */ /* 0x0005e20000100800 */
[----:B------:R-:W-:Y:S02]  /*2e00*/  LEA.HI.X.SX32 R98, R4, UR7, 0x1, P1 ;  /* 0x0000000704627c11 */ /* 0x000fe400088f0eff */
[----:B------:R-:W-:Y:S02]  /*2e10*/  LOP3.LUT R4, R0, 0x7c, RZ, 0xfc, !PT ;  /* 0x0000007c00047812 */ /* 0x000fe400078efcff */
[----:B0-----:R-:W-:-:S02]  /*2e20*/  LEA R5, P4, R53, UR6, 0x1 ;  /* 0x0000000635057c11 */ /* 0x001fc4000f8808ff */
[C---:B-1----:R-:W-:Y:S02]  /*2e30*/  LOP3.LUT R3, R0.reuse, 0x7e, RZ, 0xfc, !PT ;  /* 0x0000007e00037812 */ /* 0x042fe400078efcff */
[C---:B--2---:R-:W-:Y:S02]  /*2e40*/  LOP3.LUT R2, R0.reuse, 0x3c, RZ, 0xfc, !PT ;  /* 0x0000003c00027812 */ /* 0x044fe400078efcff */
[C---:B------:R-:W-:Y:S02]  /*2e50*/  LOP3.LUT R2, R0.reuse, 0x3e, RZ, 0xfc, !PT ;  /* 0x0000003e00027812 */ /* 0x040fe400078efcff */
[C---:B------:R-:W-:Y:S02]  /*2e60*/  LOP3.LUT R2, R0.reuse, 0x40, RZ, 0xfc, !PT ;  /* 0x0000004000027812 */ /* 0x040fe400078efcff */
[C---:B------:R-:W-:Y:S02]  /*2e70*/  LOP3.LUT R2, R0.reuse, 0x42, RZ, 0xfc, !PT ;  /* 0x0000004200027812 */ /* 0x040fe400078efcff */
[----:B------:R-:W-:-:S02]  /*2e80*/  LOP3.LUT R2, R0, 0x44, RZ, 0xfc, !PT ;  /* 0x0000004400027812 */ /* 0x000fc400078efcff */
[C---:B------:R-:W-:Y:S02]  /*2e90*/  LOP3.LUT R2, R0.reuse, 0x46, RZ, 0xfc, !PT ;  /* 0x0000004600027812 */ /* 0x040fe400078efcff */
[C---:B------:R-:W-:Y:S02]  /*2ea0*/  LOP3.LUT R2, R0.reuse, 0x48, RZ, 0xfc, !PT ;  /* 0x0000004800027812 */ /* 0x040fe400078efcff */
        /* <DEDUP_REMOVED lines=15> */
[----:B------:R-:W-:Y:S01]  /*2fa0*/  LOP3.LUT R2, R0, 0x68, RZ, 0xfc, !PT ;  /* 0x0000006800027812 */ /* 0x000fe200078efcff */
[----:B------:R-:W-:Y:S01]  /*2fb0*/  UIADD3 UR6, UP0, UR18, 0x2, URZ ;  /* 0x0000000212067890 */ /* 0x000fe2000ff1e03f */
[----:B------:R-:W-:-:S04]  /*2fc0*/  LEA.HI.X.SX32 R88, R53, UR7, 0x1, P4 ;  /* 0x0000000735587c11 */ /* 0x000fc8000a0f0eff */
[----:B------:R-:W2:Y:S01]  /*2fd0*/  LDL.LU R2, [R1+0x1ac] ;  /* 0x0001ac0001027983 */ /* 0x000ea20000300800 */
[----:B------:R-:W-:Y:S01]  /*2fe0*/  IMAD R3, R3, UR8, RZ ;  /* 0x0000000803037c24 */ /* 0x000fe2000f8e02ff */
[----:B------:R-:W-:Y:S01]  /*2ff0*/  UIADD3.X UR7, UR4, 0x40000040, URZ, UP0, !UPT ;  /* 0x4000004004077890 */ /* 0x000fe200087fe43f */
[----:B------:R-:W-:Y:S01]  /*3000*/  IMAD R3, R4, UR8, RZ ;  /* 0x0000000804037c24 */ /* 0x000fe2000f8e02ff */
[----:B------:R-:W-:Y:S01]  /*3010*/  CS2R R24, SRZ ;  /* 0x0000000000187805 */ /* 0x000fe2000001ff00 */
        /* <DEDUP_REMOVED lines=9> */
[C---:B------:R-:W-:Y:S01]  /*30b0*/  LOP3.LUT R6, R0.reuse, 0x68, RZ, 0xfc, !PT ;  /* 0x0000006800067812 */ /* 0x040fe200078efcff */
[----:B------:R-:W-:Y:S01]  /*30c0*/  IMAD R3, R11, UR8, RZ ;  /* 0x000000080b037c24 */ /* 0x000fe2000f8e02ff */
[----:B------:R-:W-:Y:S01]  /*30d0*/  CS2R R34, SRZ ;  /* 0x0000000000227805 */ /* 0x000fe2000001ff00 */
[----:B------:R-:W-:Y:S01]  /*30e0*/  IMAD R4, R13, UR8, RZ ;  /* 0x000000080d047c24 */ /* 0x000fe2000f8e02ff */
[----:B------:R-:W-:Y:S01]  /*30f0*/  LOP3.LUT R4, R0, 0x66, RZ, 0xfc, !PT ;  /* 0x0000006600047812 */ /* 0x000fe200078efcff */
[----:B------:R-:W-:Y:S01]  /*3100*/  IMAD R3, R14, UR8, RZ ;  /* 0x000000080e037c24 */ /* 0x000fe2000f8e02ff */
[C---:B------:R-:W-:Y:S01]  /*3110*/  LOP3.LUT R3, R0.reuse, 0x64, RZ, 0xfc, !PT ;  /* 0x0000006400037812 */ /* 0x040fe200078efcff */
[----:B------:R-:W-:Y:S01]  /*3120*/  IMAD R8, R15, UR8, RZ ;  /* 0x000000080f087c24 */ /* 0x000fe2000f8e02ff */
[----:B------:R-:W-:Y:S01]  /*3130*/  LOP3.LUT R8, R0, 0x62, RZ, 0xfc, !PT ;  /* 0x0000006200087812 */ /* 0x000fe200078efcff */
        /* <DEDUP_REMOVED lines=31> */
[----:B------:R-:W-:Y:S01]  /*3330*/  CS2R R36, SRZ ;  /* 0x0000000000247805 */ /* 0x000fe2000001ff00 */
[----:B------:R-:W-:Y:S01]  /*3340*/  IMAD R8, R6, UR8, RZ ;  /* 0x0000000806087c24 */ /* 0x000fe2000f8e02ff */
[----:B------:R-:W-:Y:S01]  /*3350*/  CS2R R38, SRZ ;  /* 0x0000000000267805 */ /* 0x000fe2000001ff00 */
[----:B------:R-:W-:Y:S01]  /*3360*/  IMAD R6, R4, UR8, RZ ;  /* 0x0000000804067c24 */ /* 0x000fe2000f8e02ff */
[C---:B------:R-:W-:Y:S01]  /*3370*/  LOP3.LUT R6, R0.reuse, 0x40, RZ, 0xfc, !PT ;  /* 0x0000004000067812 */ /* 0x040fe200078efcff */
[----:B------:R-:W-:Y:S01]  /*3380*/  IMAD R4, R3, UR8, RZ ;  /* 0x0000000803047c24 */ /* 0x000fe2000f8e02ff */
[----:B------:R-:W-:-:S02]  /*3390*/  LOP3.LUT R3, R0, 0x42, RZ, 0xfc, !PT ;  /* 0x0000004200037812 */ /* 0x000fc400078efcff */
[----:B------:R-:W-:Y:S02]  /*33a0*/  CS2R R40, SRZ ;  /* 0x0000000000287805 */ /* 0x000fe4000001ff00 */
[----:B------:R-:W-:Y:S01]  /*33b0*/  LOP3.LUT R4, R0, 0x3e, RZ, 0xfc, !PT ;  /* 0x0000003e00047812 */ /* 0x000fe200078efcff */
[----:B------:R-:W-:Y:S01]  /*33c0*/  IMAD R6, R6, UR8, RZ ;  /* 0x0000000806067c24 */ /* 0x000fe2000f8e02ff */
[----:B------:R-:W-:Y:S01]  /*33d0*/  CS2R R42, SRZ ;  /* 0x00000000002a7805 */ /* 0x000fe2000001ff00 */
[----:B------:R-:W-:Y:S01]  /*33e0*/  IMAD R8, R3, UR8, RZ ;  /* 0x0000000803087c24 */ /* 0x000fe2000f8e02ff */
[----:B------:R-:W-:Y:S01]  /*33f0*/  LOP3.LUT R3, R0, 0x3c, RZ, 0xfc, !PT ;  /* 0x0000003c00037812 */ /* 0x000fe200078efcff */
        /* <DEDUP_REMOVED lines=17> */
[----:B------:R-:W-:Y:S01]  /*3510*/  UIADD3.64 UR22, UR6, 0x2, URZ ;  /* 0x0000000206167897 */ /* 0x000fe2000fffe03f */
        /* <DEDUP_REMOVED lines=10> */
[----:B------:R-:W-:-:S02]  /*35c0*/  IMAD R4, R101, UR8, RZ ;  /* 0x0000000865047c24 */ /* 0x000fc4000f8e02ff */
[----:B------:R-:W-:Y:S02]  /*35d0*/  IMAD R3, R97, UR8, RZ ;  /* 0x0000000861037c24 */ /* 0x000fe4000f8e02ff */
[----:B------:R-:W-:Y:S02]  /*35e0*/  IMAD R4, R95, UR8, RZ ;  /* 0x000000085f047c24 */ /* 0x000fe4000f8e02ff */
[----:B------:R-:W-:Y:S02]  /*35f0*/  IMAD R3, R94, UR8, RZ ;  /* 0x000000085e037c24 */ /* 0x000fe4000f8e02ff */
[----:B------:R-:W-:Y:S02]  /*3600*/  IMAD R4, R91, UR8, RZ ;  /* 0x000000085b047c24 */ /* 0x000fe4000f8e02ff */
[----:B------:R-:W-:Y:S02]  /*3610*/  IMAD R3, R90, UR8, RZ ;  /* 0x000000085a037c24 */ /* 0x000fe4000f8e02ff */
[----:B------:R-:W-:-:S02]  /*3620*/  IMAD R4, R21, UR8, RZ ;  /* 0x0000000815047c24 */ /* 0x000fc4000f8e02ff */
[----:B------:R-:W-:Y:S02]  /*3630*/  IMAD R3, R20, UR8, RZ ;  /* 0x0000000814037c24 */ /* 0x000fe4000f8e02ff */
[----:B------:R-:W-:Y:S02]  /*3640*/  IMAD R6, R121, UR8, RZ ;  /* 0x0000000879067c24 */ /* 0x000fe4000f8e02ff */
[----:B------:R-:W-:Y:S02]  /*3650*/  IMAD R4, R18, UR8, RZ ;  /* 0x0000000812047c24 */ /* 0x000fe4000f8e02ff */
[----:B------:R-:W-:Y:S01]  /*3660*/  IMAD R3, R17, UR8, RZ ;  /* 0x0000000811037c24 */ /* 0x000fe2000f8e02ff */
[----:B--2---:R-:W-:-:S05]  /*3670*/  SHF.R.S32.HI R2, RZ, 0x7, R2 ;  /* 0x00000007ff027819 */ /* 0x004fca0000011402 */
[----:B------:R0:W-:Y:S02]  /*3680*/  STL [R1+0x134], R2 ;  /* 0x0001340201007387 */ /* 0x0001e40000100800 */
[----:B0-----:R-:W-:Y:S02]  /*3690*/  IMAD R2, R103, UR8, RZ ;  /* 0x0000000867027c24 */ /* 0x001fe4000f8e02ff */
[----:B------:R-:W-:Y:S02]  /*36a0*/  IMAD R2, R96, UR8, RZ ;  /* 0x0000000860027c24 */ /* 0x000fe4000f8e02ff */
[----:B------:R-:W-:Y:S02]  /*36b0*/  IMAD R2, R93, UR8, RZ ;  /* 0x000000085d027c24 */ /* 0x000fe4000f8e02ff */
[----:B------:R-:W-:Y:S02]  /*36c0*/  IMAD R2, R22, UR8, RZ ;  /* 0x0000000816027c24 */ /* 0x000fe4000f8e02ff */
[----:B------:R-:W-:-:S02]  /*36d0*/  IMAD R2, R19, UR8, RZ ;  /* 0x0000000813027c24 */ /* 0x000fc4000f8e02ff */
[----:B------:R-:W-:-:S07]  /*36e0*/  IMAD R2, R16, UR8, RZ ;  /* 0x0000000810027c24 */ /* 0x000fce000f8e02ff */
.L_x_1:
[----:B------:R-:W2:Y:S01]  /*36f0*/  LDL.LU R3, [R1+0x30] ;  /* 0x0000300001037983 */ /* 0x000ea20000300800 */
[----:B------:R-:W-:Y:S01]  /*3700*/  LOP3.LUT R8, R0, 0x4, RZ, 0xfc, !PT ;  /* 0x0000000400087812 */ /* 0x000fe200078efcff */
[----:B------:R-:W-:Y:S01]  /*3710*/  ULDC UR4, c[0x0][0x238] ;  /* 0x00008e0000047ab9 */ /* 0x000fe20000000800 */
[----:B------:R-:W-:Y:S01]  /*3720*/  PRMT R13, RZ, 0x7610, R13 ;  /* 0x00007610ff0d7816 */ /* 0x000fe2000000000d */
[----:B------:R-:W3:Y:S01]  /*3730*/  LDL.LU R2, [R1+0x34] ;  /* 0x0000340001027983 */ /* 0x000ee20000300800 */
[----:B------:R-:W-:Y:S01]  /*3740*/  ISETP.GE.AND P2, PT, R8, UR40, PT ;  /* 0x0000002808007c0c */ /* 0x000fe2000bf46270 */
[----:B------:R-:W-:Y:S01]  /*3750*/  ULDC UR5, c[0x0][0x238] ;  /* 0x00008e0000057ab9 */ /* 0x000fe20000000800 */
[C---:B------:R-:W-:Y:S01]  /*3760*/  ISETP.GE.AND P0, PT, R0.reuse, UR40, PT ;  /* 0x0000002800007c0c */ /* 0x040fe2000bf06270 */
[----:B------:R-:W0:Y:S01]  /*3770*/  S2R R12, SR_TID.X ;  /* 0x00000000000c7919 */ /* 0x000e220000002100 */
[----:B------:R-:W-:Y:S01]  /*3780*/  PRMT R22, RZ, 0x7610, R22 ;  /* 0x00007610ff167816 */ /* 0x000fe20000000016 */
[----:B------:R-:W-:Y:S01]  /*3790*/  ULDC UR8, c[0x0][0x238] ;  /* 0x00008e0000087ab9 */ /* 0x000fe20000000800 */
[----:B------:R-:W-:Y:S01]  /*37a0*/  LOP3.LUT R9, R0, 0x2, RZ, 0xfc, !PT ;  /* 0x0000000200097812 */ /* 0x000fe200078efcff */
[----:B------:R-:W1:Y:S01]  /*37b0*/  S2R R19, SR_TID.X ;  /* 0x0000000000137919 */ /* 0x000e620000002100 */
[----:B------:R-:W-:Y:S01]  /*37c0*/  PRMT R14, RZ, 0x7610, R14 ;  /* 0x00007610ff0e7816 */ /* 0x000fe2000000000e */
[----:B------:R-:W-:Y:S01]  /*37d0*/  ULDC UR9, c[0x0][0x238] ;  /* 0x00008e0000097ab9 */ /* 0x000fe20000000800 */
[----:B------:R-:W-:Y:S01]  /*37e0*/  ISETP.GE.AND P1, PT, R9, UR40, PT ;  /* 0x0000002809007c0c */ /* 0x000fe2000bf26270 */
[----:B------:R4:W-:Y:S04]  /*37f0*/  STL [R1+0x2cc], R88 ;  /* 0x0002cc5801007387 */ /* 0x0009e80000100800 */
[----:B------:R-:W-:Y:S04]  /*3800*/  STL [R1+0x2c8], R105 ;  /* 0x0002c86901007387 */ /* 0x000fe80000100800 */
[----:B------:R-:W-:Y:S04]  /*3810*/  STL [R1+0x2c4], R89 ;  /* 0x0002c45901007387 */ /* 0x000fe80000100800 */
[----:B------:R-:W-:Y:S04]  /*3820*/  STL [R1+0x2c0], R7 ;  /* 0x0002c00701007387 */ /* 0x000fe80000100800 */
[----:B------:R-:W-:Y:S04]  /*3830*/  STL [R1+0x2bc], R92 ;  /* 0x0002bc5c01007387 */ /* 0x000fe80000100800 */
[----:B------:R-:W-:Y:S01]  /*3840*/  STL [R1+0x2b8], R23 ;  /* 0x0002b81701007387 */ /* 0x000fe20000100800 */
[----:B--2---:R-:W-:-:S02]  /*3850*/  IMAD.MOV.U32 R121, RZ, RZ, R3 ;  /* 0x000000ffff797224 */ /* 0x004fc400078e0003 */
[----:B---3--:R-:W-:Y:S01]  /*3860*/  IMAD.MOV.U32 R120, RZ, RZ, R2 ;  /* 0x000000ffff787224 */ /* 0x008fe200078e0002 */
[----:B------:R-:W2:Y:S01]  /*3870*/  S2R R3, SR_TID.X ;  /* 0x0000000000037919 */ /* 0x000ea20000002100 */
[----:B0-----:R-:W-:Y:S01]  /*3880*/  SHF.R.U32.HI R12, RZ, 0x8, R12 ;  /* 0x00000008ff0c7819 */ /* 0x001fe2000001160c */
[----:B------:R-:W-:Y:S01]  /*3890*/  IMAD R2, R0, UR42, RZ ;  /* 0x0000002a00027c24 */ /* 0x000fe2000f8e02ff */
[----:B------:R-:W-:Y:S01]  /*38a0*/  STL [R1+0x2b4], R103 ;  /* 0x0002b46701007387 */ /* 0x000fe20000100800 */
[----:B--2---:R-:W-:-:S03]  /*38b0*/  SHF.R.U32.HI R10, RZ, 0x8, R3 ;  /* 0x00000008ff0a7819 */ /* 0x004fc60000011603 */
[----:B------:R-:W-:Y:S01]  /*38c0*/  STL [R1+0x2b0], R98 ;  /* 0x0002b06201007387 */ /* 0x000fe20000100800 */
[----:B------:R-:W-:Y:S01]  /*38d0*/  SHF.R.U32.HI R8, RZ, 0x8, R3 ;  /* 0x00000008ff087819 */ /* 0x000fe20000011603 */
[----:B------:R-:W-:Y:S01]  /*38e0*/  IMAD.WIDE R2, R2, 0x2, R120 ;  /* 0x0000000202027825 */ /* 0x000fe200078e0278 */
[----:B------:R-:W-:Y:S01]  /*38f0*/  SGXT.U32 R10, R10, 0x1 ;  /* 0x000000010a0a781a */ /* 0x000fe20000000000 */
[----:B------:R-:W-:Y:S01]  /*3900*/  STL [R1+0x2ac], R99 ;  /* 0x0002ac6301007387 */ /* 0x000fe20000100800 */
[----:B------:R-:W-:Y:S02]  /*3910*/  SGXT.U32 R12, R12, 0x1 ;  /* 0x000000010c0c781a */ /* 0x000fe40000000000 */
[----:B------:R-:W-:Y:S01]  /*3920*/  LOP3.LUT R10, R10, 0x4, RZ, 0xfc, !PT ;  /* 0x000000040a0a7812 */ /* 0x000fe200078efcff */
[----:B------:R-:W2:Y:S01]  /*3930*/  @!P0 LDG.E.U16 R22, desc[UR14][R2.64] ;  /* 0x0000000e02168981 */ /* 0x000ea2000c1e1500 */
[----:B------:R-:W-:-:S03]  /*3940*/  SGXT.U32 R8, R8, 0x1 ;  /* 0x000000010808781a */ /* 0x000fc60000000000 */
[----:B------:R-:W-:Y:S01]  /*3950*/  IMAD R10, R10, UR4, RZ ;  /* 0x000000040a0a7c24 */ /* 0x000fe2000f8e02ff */
[----:B------:R-:W-:Y:S01]  /*3960*/  LOP3.LUT R12, R12, 0x6, RZ, 0xfc, !PT ;  /* 0x000000060c0c7812 */ /* 0x000fe200078efcff */
[----:B------:R-:W-:Y:S01]  /*3970*/  STL [R1+0x2a8], R101 ;  /* 0x0002a86501007387 */ /* 0x000fe20000100800 */
[----:B------:R-:W-:Y:S01]  /*3980*/  LOP3.LUT R8, R8, 0x2, RZ, 0xfc, !PT ;  /* 0x0000000208087812 */ /* 0x000fe200078efcff */
[----:B------:R-:W-:Y:S01]  /*3990*/  IMAD.WIDE R10, R10, 0x2, R120 ;  /* 0x000000020a0a7825 */ /* 0x000fe200078e0278 */
[----:B------:R-:W-:Y:S01]  /*39a0*/  ISETP.GE.AND P0, PT, R12, UR40, PT ;  /* 0x000000280c007c0c */ /* 0x000fe2000bf06270 */
[----:B------:R-:W-:Y:S01]  /*39b0*/  STL [R1+0x2a4], R100 ;  /* 0x0002a46401007387 */ /* 0x000fe20000100800 */
[--C-:B-1----:R-:W-:Y:S01]  /*39c0*/  SHF.R.U32.HI R18, RZ, 0x8, R19.reuse ;  /* 0x00000008ff127819 */ /* 0x102fe20000011613 */
[----:B------:R-:W-:Y:S01]  /*39d0*/  IMAD R8, R8, UR5, RZ ;  /* 0x0000000508087c24 */ /* 0x000fe2000f8e02ff */
[----:B------:R-:W-:Y:S01]  /*39e0*/  ULDC UR4, c[0x0][0x238] ;  /* 0x00008e0000047ab9 */ /* 0x000fe20000000800 */
[----:B------:R-:W3:Y:S01]  /*39f0*/  @!P2 LDG.E.U16 R13, desc[UR14][R10.64] ;  /* 0x0000000e0a0da981 */ /* 0x000ee2000c1e1500 */
[----:B------:R-:W-:Y:S01]  /*3a00*/  SHF.R.U32.HI R12, RZ, 0x8, R19 ;  /* 0x00000008ff0c7819 */ /* 0x000fe20000011613 */
[----:B------:R-:W-:-:S02]  /*3a10*/  IMAD.WIDE R8, R8, 0x2, R120 ;  /* 0x0000000208087825 */ /* 0x000fc400078e0278 */
[----:B------:R-:W-:Y:S01]  /*3a20*/  STL [R1+0x2a0], R102 ;  /* 0x0002a06601007387 */ /* 0x000fe20000100800 */
[----:B------:R-:W-:Y:S01]  /*3a30*/  SGXT.U32 R12, R12, 0x1 ;  /* 0x000000010c0c781a */ /* 0x000fe20000000000 */
[----:B------:R-:W-:Y:S02]  /*3a40*/  ULDC UR5, c[0x0][0x238] ;  /* 0x00008e0000057ab9 */ /* 0x000fe40000000800 */
[----:B------:R-:W-:Y:S01]  /*3a50*/  STL [R1+0x29c], R104 ;  /* 0x00029c6801007387 */ /* 0x000fe20000100800 */
[----:B------:R-:W-:-:S03]  /*3a60*/  LOP3.LUT R12, R12, 0xe, RZ, 0xfc, !PT ;  /* 0x0000000e0c0c7812 */ /* 0x000fc600078efcff */
[----:B------:R-:W-:Y:S01]  /*3a70*/  STL [R1+0x298], R106 ;  /* 0x0002986a01007387 */ /* 0x000fe20000100800 */
[----:B------:R-:W-:Y:S02]  /*3a80*/  ISETP.GE.AND P4, PT, R12, UR40, PT ;  /* 0x000000280c007c0c */ /* 0x000fe4000bf86270 */
[----:B------:R-:W0:Y:S01]  /*3a90*/  S2R R12, SR_TID.X ;  /* 0x00000000000c7919 */ /* 0x000e220000002100 */
[----:B------:R-:W-:Y:S04]  /*3aa0*/  STL [R1+0x294], R108 ;  /* 0x0002946c01007387 */ /* 0x000fe80000100800 */
[----:B------:R-:W-:Y:S04]  /*3ab0*/  STL [R1+0x290], R110 ;  /* 0x0002906e01007387 */ /* 0x000fe80000100800 */
[----:B------:R-:W-:Y:S04]  /*3ac0*/  STL [R1+0x28c], R112 ;  /* 0x00028c7001007387 */ /* 0x000fe80000100800 */
[----:B------:R0:W5:Y:S01]  /*3ad0*/  @!P1 LDG.E.U16 R14, desc[UR14][R8.64] ;  /* 0x0000000e080e9981 */ /* 0x000162000c1e1500 */
[----:B------:R-:W-:-:S04]  /*3ae0*/  SGXT.U32 R18, R18, 0x1 ;  /* 0x000000011212781a */ /* 0x000fc80000000000 */
[----:B------:R-:W-:Y:S02]  /*3af0*/  LOP3.LUT R18, R18, 0xa, RZ, 0xfc, !PT ;  /* 0x0000000a12127812 */ /* 0x000fe400078efcff */
[--C-:B0-----:R-:W-:Y:S02]  /*3b00*/  SHF.R.U32.HI R8, RZ, 0x8, R12.reuse ;  /* 0x00000008ff087819 */ /* 0x101fe4000001160c */
[----:B------:R-:W-:Y:S02]  /*3b10*/  SHF.R.U32.HI R20, RZ, 0x8, R12 ;  /* 0x00000008ff147819 */ /* 0x000fe4000001160c */
[----:B------:R-:W-:Y:S02]  /*3b20*/  SGXT.U32 R8, R8, 0x1 ;  /* 0x000000010808781a */ /* 0x000fe40000000000 */
[----:B------:R-:W-:Y:S02]  /*3b30*/  SGXT.U32 R20, R20, 0x1 ;  /* 0x000000011414781a */ /* 0x000fe40000000000 */
[----:B------:R-:W-:-:S02]  /*3b40*/  LOP3.LUT R8, R8, 0x6, RZ, 0xfc, !PT ;  /* 0x0000000608087812 */ /* 0x000fc400078efcff */
[----:B------:R-:W-:Y:S02]  /*3b50*/  LOP3.LUT R20, R20, 0xe, RZ, 0xfc, !PT ;  /* 0x0000000e14147812 */ /* 0x000fe400078efcff */
[----:B------:R-:W-:Y:S01]  /*3b60*/  ISETP.GE.AND P2, PT, R18, UR40, PT ;  /* 0x0000002812007c0c */ /* 0x000fe2000bf46270 */
[----:B------:R-:W-:Y:S01]  /*3b70*/  IMAD R8, R8, UR5, RZ ;  /* 0x0000000508087c24 */ /* 0x000fe2000f8e02ff */
[----:B------:R-:W-:Y:S01]  /*3b80*/  SHF.R.U32.HI R18, RZ, 0x8, R12 ;  /* 0x00000008ff127819 */ /* 0x000fe2000001160c */
[----:B------:R-:W-:Y:S01]  /*3b90*/  ULDC UR5, c[0x0][0x238] ;  /* 0x00008e0000057ab9 */ /* 0x000fe20000000800 */
[----:B----4-:R-:W-:Y:S01]  /*3ba0*/  PRMT R88, RZ, 0x7610, R88 ;  /* 0x00007610ff587816 */ /* 0x010fe20000000058 */
[----:B------:R-:W-:Y:S01]  /*3bb0*/  IMAD.WIDE R8, R8, 0x2, R120 ;  /* 0x0000000208087825 */ /* 0x000fe200078e0278 */
[----:B------:R-:W-:Y:S02]  /*3bc0*/  PRMT R91, RZ, 0x7610, R91 ;  /* 0x00007610ff5b7816 */ /* 0x000fe4000000005b */
[----:B------:R-:W-:-:S02]  /*3bd0*/  SGXT.U32 R18, R18, 0x1 ;  /* 0x000000011212781a */ /* 0x000fc40000000000 */
[----:B------:R0:W4:Y:S02]  /*3be0*/  @!P0 LDG.E.U16 R88, desc[UR14][R8.64] ;  /* 0x0000000e08588981 */ /* 0x000124000c1e1500 */
[----:B------:R-:W-:Y:S02]  /*3bf0*/  LOP3.LUT R18, R18, 0xc, RZ, 0xfc, !PT ;  /* 0x0000000c12127812 */ /* 0x000fe400078efcff */
[----:B------:R-:W-:-:S03]  /*3c00*/  PRMT R90, RZ, 0x7610, R90 ;  /* 0x00007610ff5a7816 */ /* 0x000fc6000000005a */
[----:B------:R-:W-:Y:S01]  /*3c10*/  IMAD R18, R18, UR5, RZ ;  /* 0x0000000512127c24 */ /* 0x000fe2000f8e02ff */
[----:B------:R-:W-:Y:S01]  /*3c20*/  PRMT R3, RZ, 0x7610, R3 ;  /* 0x00007610ff037816 */ /* 0x000fe20000000003 */
[----:B------:R-:W-:Y:S01]  /*3c30*/  ULDC UR5, c[0x0][0x238] ;  /* 0x00008e0000057ab9 */ /* 0x000fe20000000800 */
[----:B0-----:R-:W-:Y:S01]  /*3c40*/  IMAD.MOV.U32 R9, RZ, RZ, R90 ;  /* 0x000000ffff097224 */ /* 0x001fe200078e005a */
[----:B---3--:R0:W-:Y:S02]  /*3c50*/  STL [R1+0x11c], R13 ;  /* 0x00011c0d01007387 */ /* 0x0081e40000100800 */
[----:B0-----:R-:W-:-:S04]  /*3c60*/  SHF.R.U32.HI R13, RZ, 0x8, R19 ;  /* 0x00000008ff0d7819 */ /* 0x001fc80000011613 */
[----:B------:R-:W-:-:S04]  /*3c70*/  SGXT.U32 R13, R13, 0x1 ;  /* 0x000000010d0d781a */ /* 0x000fc80000000000 */
[----:B------:R-:W-:-:S04]  /*3c80*/  LOP3.LUT R13, R13, 0xc, RZ, 0xfc, !PT ;  /* 0x0000000c0d0d7812 */ /* 0x000fc800078efcff */
[----:B------:R-:W-:Y:S02]  /*3c90*/  ISETP.GE.AND P3, PT, R13, UR40, PT ;  /* 0x000000280d007c0c */ /* 0x000fe4000bf66270 */
[----:B------:R-:W-:-:S04]  /*3ca0*/  SHF.R.U32.HI R13, RZ, 0x8, R12 ;  /* 0x00000008ff0d7819 */ /* 0x000fc8000001160c */
[----:B------:R-:W-:-:S04]  /*3cb0*/  SGXT.U32 R13, R13, 0x1 ;  /* 0x000000010d0d781a */ /* 0x000fc80000000000 */
[----:B------:R-:W-:-:S05]  /*3cc0*/  LOP3.LUT R13, R13, 0x8, RZ, 0xfc, !PT ;  /* 0x000000080d0d7812 */ /* 0x000fca00078efcff */
[----:B------:R-:W-:Y:S01]  /*3cd0*/  IMAD R13, R13, UR4, RZ ;  /* 0x000000040d0d7c24 */ /* 0x000fe2000f8e02ff */
[----:B------:R-:W-:Y:S02]  /*3ce0*/  ULDC UR4, c[0x0][0x238] ;  /* 0x00008e0000047ab9 */ /* 0x000fe40000000800 */
[----:B------:R-:W-:Y:S01]  /*3cf0*/  IMAD R20, R20, UR4, RZ ;  /* 0x0000000414147c24 */ /* 0x000fe2000f8e02ff */
[----:B------:R-:W-:Y:S01]  /*3d00*/  SHF.R.U32.HI R19, RZ, 0x8, R19 ;  /* 0x00000008ff137819 */ /* 0x000fe20000011613 */
[----:B------:R-:W0:Y:S01]  /*3d10*/  S2R R8, SR_TID.X ;  /* 0x0000000000087919 */ /* 0x000e220000002100 */
[----:B------:R1:W-:Y:S01]  /*3d20*/  STL.S16 [R1+0x118], R90 ;  /* 0x0001185a01007387 */ /* 0x0003e20000100600 */
[----:B------:R-:W-:Y:S01]  /*3d30*/  IMAD.WIDE R20, R20, 0x2, R120 ;  /* 0x0000000214147825 */ /* 0x000fe200078e0278 */
[----:B------:R-:W-:Y:S01]  /*3d40*/  SGXT.U32 R19, R19, 0x1 ;  /* 0x000000011313781a */ /* 0x000fe20000000000 */
[----:B------:R-:W-:-:S03]  /*3d50*/  ULDC UR4, c[0x0][0x238] ;  /* 0x00008e0000047ab9 */ /* 0x000fc60000000800 */
[----:B------:R-:W3:Y:S01]  /*3d60*/  @!P4 LDG.E.U16 R91, desc[UR14][R20.64] ;  /* 0x0000000e145bc981 */ /* 0x000ee2000c1e1500 */
[----:B------:R-:W-:-:S04]  /*3d70*/  LOP3.LUT R19, R19, 0x8, RZ, 0xfc, !PT ;  /* 0x0000000813137812 */ /* 0x000fc800078efcff */
[----:B------:R-:W-:Y:S01]  /*3d80*/  ISETP.GE.AND P1, PT, R19, UR40, PT ;  /* 0x0000002813007c0c */ /* 0x000fe2000bf26270 */
[----:B------:R-:W-:-:S05]  /*3d90*/  IMAD.WIDE R18, R18, 0x2, R120 ;  /* 0x0000000212127825 */ /* 0x000fca00078e0278 */
[----:B------:R-:W2:Y:S01]  /*3da0*/  @!P3 LDG.E.U16 R9, desc[UR14][R18.64] ;  /* 0x0000000e1209b981 */ /* 0x000ea2000c1e1500 */
[----:B-1----:R-:W1:Y:S03]  /*3db0*/  S2R R90, SR_TID.X ;  /* 0x00000000005a7919 */ /* 0x002e660000002100 */
[----:B----4-:R4:W-:Y:S04]  /*3dc0*/  STL [R1+0x12c], R88 ;  /* 0x00012c5801007387 */ /* 0x0109e80000100800 */
[----:B----4-:R-:W4:Y:S01]  /*3dd0*/  LDL.LU R88, [R1+0x2cc] ;  /* 0x0002cc0001587983 */ /* 0x010f220000300800 */
[----:B------:R-:W-:-:S04]  /*3de0*/  SHF.R.U32.HI R12, RZ, 0x8, R12 ;  /* 0x00000008ff0c7819 */ /* 0x000fc8000001160c */
[----:B------:R-:W-:Y:S02]  /*3df0*/  SGXT.U32 R12, R12, 0x1 ;  /* 0x000000010c0c781a */ /* 0x000fe40000000000 */
[----:B-1----:R-:W-:-:S04]  /*3e00*/  SHF.R.U32.HI R90, RZ, 0x8, R90 ;  /* 0x00000008ff5a7819 */ /* 0x002fc8000001165a */
[----:B------:R-:W-:-:S04]  /*3e10*/  SGXT.U32 R90, R90, 0x1 ;  /* 0x000000015a5a781a */ /* 0x000fc80000000000 */
[----:B------:R-:W-:-:S04]  /*3e20*/  LOP3.LUT R90, R90, 0x10, RZ, 0xfc, !PT ;  /* 0x000000105a5a7812 */ /* 0x000fc800078efcff */
[----:B------:R-:W-:Y:S02]  /*3e30*/  ISETP.GE.AND P0, PT, R90, UR40, PT ;  /* 0x000000285a007c0c */ /* 0x000fe4000bf06270 */
[----:B0-----:R-:W-:Y:S02]  /*3e40*/  SHF.R.U32.HI R90, RZ, 0x8, R8 ;  /* 0x00000008ff5a7819 */ /* 0x001fe40000011608 */
[----:B------:R-:W-:Y:S01]  /*3e50*/  LOP3.LUT R12, R12, 0xa, RZ, 0xfc, !PT ;  /* 0x0000000a0c0c7812 */ /* 0x000fe200078efcff */
[----:B------:R-:W-:Y:S01]  /*3e60*/  IMAD.WIDE R10, R13, 0x2, R120 ;  /* 0x000000020d0a7825 */ /* 0x000fe200078e0278 */
[----:B------:R-:W-:-:S03]  /*3e70*/  PRMT R16, RZ, 0x7610, R16 ;  /* 0x00007610ff107816 */ /* 0x000fc60000000010 */
[----:B------:R-:W-:Y:S01]  /*3e80*/  IMAD R12, R12, UR8, RZ ;  /* 0x000000080c0c7c24 */ /* 0x000fe2000f8e02ff */
[----:B------:R-:W5:Y:S01]  /*3e90*/  @!P1 LDG.E.U16 R3, desc[UR14][R10.64] ;  /* 0x0000000e0a039981 */ /* 0x000f62000c1e1500 */
[----:B------:R-:W-:Y:S01]  /*3ea0*/  PRMT R2, RZ, 0x7610, R2 ;  /* 0x00007610ff027816 */ /* 0x000fe20000000002 */
[----:B------:R-:W-:Y:S01]  /*3eb0*/  ULDC UR8, c[0x0][0x238] ;  /* 0x00008e0000087ab9 */ /* 0x000fe20000000800 */
[----:B------:R-:W-:-:S05]  /*3ec0*/  IMAD.WIDE R12, R12, 0x2, R120 ;  /* 0x000000020c0c7825 */ /* 0x000fca00078e0278 */
[----:B------:R0:W5:Y:S01]  /*3ed0*/  @!P2 LDG.E.U16 R16, desc[UR14][R12.64] ;  /* 0x0000000e0c10a981 */ /* 0x000162000c1e1500 */
[----:B------:R-:W-:Y:S02]  /*3ee0*/  PRMT R92, RZ, 0x7610, R92 ;  /* 0x00007610ff5c7816 */ /* 0x000fe4000000005c */
[----:B------:R-:W-:Y:S01]  /*3ef0*/  PRMT R105, RZ, 0x7610, R105 ;  /* 0x00007610ff697816 */ /* 0x000fe20000000069 */
[----:B---3--:R1:W-:Y:S02]  /*3f00*/  STL [R1+0x128], R91 ;  /* 0x0001285b01007387 */ /* 0x0083e40000100800 */
[----:B-1----:R-:W-:-:S04]  /*3f10*/  SHF.R.U32.HI R91, RZ, 0x8, R8 ;  /* 0x00000008ff5b7819 */ /* 0x002fc80000011608 */
[----:B------:R-:W-:-:S04]  /*3f20*/  SGXT.U32 R91, R91, 0x1 ;  /* 0x000000015b5b781a */ /* 0x000fc80000000000 */
[----:B------:R-:W-:Y:S01]  /*3f30*/  LOP3.LUT R91, R91, 0x16, RZ, 0xfc, !PT ;  /* 0x000000165b5b7812 */ /* 0x000fe200078efcff */
[----:B--2---:R1:W-:Y:S03]  /*3f40*/  @!P3 STL [R1+0x118], R9 ;  /* 0x000118090100b387 */ /* 0x0043e60000100800 */
[----:B------:R-:W-:Y:S02]  /*3f50*/  ISETP.GE.AND P3, PT, R91, UR40, PT ;  /* 0x000000285b007c0c */ /* 0x000fe4000bf66270 */
[----:B------:R-:W2:Y:S01]  /*3f60*/  S2R R91, SR_TID.X ;  /* 0x00000000005b7919 */ /* 0x000ea20000002100 */
[--C-:B-1----:R-:W-:Y:S02]  /*3f70*/  SHF.R.U32.HI R9, RZ, 0x8, R8.reuse ;  /* 0x00000008ff097819 */ /* 0x102fe40000011608 */
[----:B------:R-:W-:-:S04]  /*3f80*/  SHF.R.U32.HI R8, RZ, 0x8, R8 ;  /* 0x00000008ff087819 */ /* 0x000fc80000011608 */
[----:B------:R-:W-:-:S04]  /*3f90*/  SGXT.U32 R8, R8, 0x1 ;  /* 0x000000010808781a */ /* 0x000fc80000000000 */
[----:B------:R-:W-:-:S04]  /*3fa0*/  LOP3.LUT R8, R8, 0x12, RZ, 0xfc, !PT ;  /* 0x0000001208087812 */ /* 0x000fc800078efcff */
[----:B------:R-:W-:Y:S02]  /*3fb0*/  ISETP.GE.AND P1, PT, R8, UR40, PT ;  /* 0x0000002808007c0c */ /* 0x000fe4000bf26270 */
[----:B------:R-:W-:Y:S02]  /*3fc0*/  SGXT.U32 R9, R9, 0x1 ;  /* 0x000000010909781a */ /* 0x000fe40000000000 */
[--C-:B--2---:R-:W-:Y:S02]  /*3fd0*/  SHF.R.U32.HI R8, RZ, 0x8, R91.reuse ;  /* 0x00000008ff087819 */ /* 0x104fe4000001165b */
[--C-:B0-----:R-:W-:Y:S02]  /*3fe0*/  SHF.R.U32.HI R12, RZ, 0x8, R91.reuse ;  /* 0x00000008ff0c7819 */ /* 0x101fe4000001165b */
[----:B------:R-:W-:Y:S02]  /*3ff0*/  SGXT.U32 R8, R8, 0x1 ;  /* 0x000000010808781a */ /* 0x000fe40000000000 */
[----:B------:R-:W-:-:S02]  /*4000*/  SHF.R.U32.HI R20, RZ, 0x8, R91 ;  /* 0x00000008ff147819 */ /* 0x000fc4000001165b */
[----:B------:R-:W-:Y:S02]  /*4010*/  LOP3.LUT R8, R8, 0x10, RZ, 0xfc, !PT ;  /* 0x0000001008087812 */ /* 0x000fe400078efcff */
[----:B------:R-:W-:Y:S02]  /*4020*/  SGXT.U32 R12, R12, 0x1 ;  /* 0x000000010c0c781a */ /* 0x000fe40000000000 */
[----:B------:R-:W-:Y:S02]  /*4030*/  LOP3.LUT R9, R9, 0x14, RZ, 0xfc, !PT ;  /* 0x0000001409097812 */ /* 0x000fe400078efcff */
[----:B------:R-:W-:Y:S01]  /*4040*/  SGXT.U32 R20, R20, 0x1 ;  /* 0x000000011414781a */ /* 0x000fe20000000000 */
[----:B------:R-:W-:Y:S01]  /*4050*/  IMAD R8, R8, UR5, RZ ;  /* 0x0000000508087c24 */ /* 0x000fe2000f8e02ff */
[----:B------:R-:W-:Y:S01]  /*4060*/  LOP3.LUT R12, R12, 0x14, RZ, 0xfc, !PT ;  /* 0x000000140c0c7812 */ /* 0x000fe200078efcff */
[----:B------:R-:W-:Y:S01]  /*4070*/  ULDC UR5, c[0x0][0x238] ;  /* 0x00008e0000057ab9 */ /* 0x000fe20000000800 */
[----:B------:R-:W-:-:S02]  /*4080*/  ISETP.GE.AND P2, PT, R9, UR40, PT ;  /* 0x0000002809007c0c */ /* 0x000fc4000bf46270 */
[----:B------:R-:W-:Y:S01]  /*4090*/  LOP3.LUT R20, R20, 0x16, RZ, 0xfc, !PT ;  /* 0x0000001614147812 */ /* 0x000fe200078efcff */
[----:B------:R-:W-:-:S04]  /*40a0*/  IMAD.WIDE R8, R8, 0x2, R120 ;  /* 0x0000000208087825 */ /* 0x000fc800078e0278 */
[----:B------:R-:W-:Y:S01]  /*40b0*/  IMAD R12, R12, UR8, RZ ;  /* 0x000000080c0c7c24 */ /* 0x000fe2000f8e02ff */
[----:B------:R0:W2:Y:S01]  /*40c0*/  @!P0 LDG.E.U16 R2, desc[UR14][R8.64] ;  /* 0x0000000e08028981 */ /* 0x0000a2000c1e1500 */
[----:B------:R-:W-:Y:S01]  /*40d0*/  IMAD R20, R20, UR5, RZ ;  /* 0x0000000514147c24 */ /* 0x000fe2000f8e02ff */
[----:B------:R-:W-:Y:S01]  /*40e0*/  SGXT.U32 R90, R90, 0x1 ;  /* 0x000000015a5a781a */ /* 0x000fe20000000000 */
[----:B------:R-:W-:Y:S01]  /*40f0*/  IMAD.WIDE R12, R12, 0x2, R120 ;  /* 0x000000020c0c7825 */ /* 0x000fe200078e0278 */
[----:B------:R1:W-:Y:S01]  /*4100*/  STL.S16 [R1+0x124], R92 ;  /* 0x0001245c01007387 */ /* 0x0003e20000100600 */
[----:B------:R-:W-:Y:S01]  /*4110*/  PRMT R18, RZ, 0x7610, R18 ;  /* 0x00007610ff127816 */ /* 0x000fe20000000012 */
[----:B------:R-:W-:Y:S01]  /*4120*/  ULDC UR8, c[0x0][0x238] ;  /* 0x00008e0000087ab9 */ /* 0x000fe20000000800 */
[----:B------:R-:W-:Y:S01]  /*4130*/  IMAD.WIDE R20, R20, 0x2, R120 ;  /* 0x0000000214147825 */ /* 0x000fe200078e0278 */
[----:B------:R-:W3:Y:S03]  /*4140*/  @!P2 LDG.E.U16 R105, desc[UR14][R12.64] ;  /* 0x0000000e0c69a981 */ /* 0x000ee6000c1e1500 */
[----:B0-----:R-:W-:Y:S01]  /*4150*/  IMAD.MOV.U32 R9, RZ, RZ, R92 ;  /* 0x000000ffff097224 */ /* 0x001fe200078e005c */
[----:B------:R-:W-:Y:S01]  /*4160*/  PRMT R4, RZ, 0x7610, R4 ;  /* 0x00007610ff047816 */ /* 0x000fe20000000004 */
[----:B------:R-:W-:-:S04]  /*4170*/  ULDC UR5, c[0x0][0x238] ;  /* 0x00008e0000057ab9 */ /* 0x000fc80000000800 */
[----:B------:R-:W4:Y:S01]  /*4180*/  @!P3 LDG.E.U16 R9, desc[UR14][R20.64] ;  /* 0x0000000e1409b981 */ /* 0x000f22000c1e1500 */
[----:B------:R-:W-:-:S04]  /*4190*/  LOP3.LUT R90, R90, 0x18, RZ, 0xfc, !PT ;  /* 0x000000185a5a7812 */ /* 0x000fc800078efcff */
[----:B------:R-:W-:Y:S02]  /*41a0*/  ISETP.GE.AND P4, PT, R90, UR40, PT ;  /* 0x000000285a007c0c */ /* 0x000fe4000bf86270 */
[----:B------:R-:W-:-:S04]  /*41b0*/  SHF.R.U32.HI R90, RZ, 0x8, R91 ;  /* 0x00000008ff5a7819 */ /* 0x000fc8000001165b */
[----:B------:R-:W-:Y:S01]  /*41c0*/  SGXT.U32 R90, R90, 0x1 ;  /* 0x000000015a5a781a */ /* 0x000fe20000000000 */
[----:B-1----:R-:W0:Y:S03]  /*41d0*/  S2R R92, SR_TID.X ;  /* 0x00000000005c7919 */ /* 0x002e260000002100 */
[----:B------:R-:W-:-:S05]  /*41e0*/  LOP3.LUT R90, R90, 0x12, RZ, 0xfc, !PT ;  /* 0x000000125a5a7812 */ /* 0x000fca00078efcff */
[----:B------:R-:W-:Y:S01]  /*41f0*/  IMAD R90, R90, UR4, RZ ;  /* 0x000000045a5a7c24 */ /* 0x000fe2000f8e02ff */
[----:B------:R-:W-:-:S03]  /*4200*/  ULDC UR4, c[0x0][0x238] ;  /* 0x00008e0000047ab9 */ /* 0x000fc60000000800 */
[----:B------:R-:W-:-:S05]  /*4210*/  IMAD.WIDE R10, R90, 0x2, R120 ;  /* 0x000000025a0a7825 */ /* 0x000fca00078e0278 */
[----:B------:R1:W2:Y:S02]  /*4220*/  @!P1 LDG.E.U16 R18, desc[UR14][R10.64] ;  /* 0x0000000e0a129981 */ /* 0x0002a4000c1e1500 */
[----:B-1----:R-:W1:Y:S01]  /*4230*/  S2R R11, SR_TID.X ;  /* 0x00000000000b7919 */ /* 0x002e620000002100 */
[----:B------:R-:W-:Y:S02]  /*4240*/  SHF.R.U32.HI R90, RZ, 0x8, R91 ;  /* 0x00000008ff5a7819 */ /* 0x000fe4000001165b */
[----:B0-----:R-:W-:-:S04]  /*4250*/  SHF.R.U32.HI R92, RZ, 0x8, R92 ;  /* 0x00000008ff5c7819 */ /* 0x001fc8000001165c */
[----:B------:R-:W-:Y:S02]  /*4260*/  SGXT.U32 R92, R92, 0x1 ;  /* 0x000000015c5c781a */ /* 0x000fe40000000000 */
[----:B------:R-:W-:Y:S02]  /*4270*/  SGXT.U32 R90, R90, 0x1 ;  /* 0x000000015a5a781a */ /* 0x000fe40000000000 */
[----:B------:R-:W-:Y:S02]  /*4280*/  LOP3.LUT R92, R92, 0x1a, RZ, 0xfc, !PT ;  /* 0x0000001a5c5c7812 */ /* 0x000fe400078efcff */
[----:B------:R-:W-:Y:S02]  /*4290*/  LOP3.LUT R90, R90, 0x18, RZ, 0xfc, !PT ;  /* 0x000000185a5a7812 */ /* 0x000fe400078efcff */
[----:B------:R-:W-:-:S03]  /*42a0*/  ISETP.GE.AND P0, PT, R92, UR40, PT ;  /* 0x000000285c007c0c */ /* 0x000fc6000bf06270 */
[----:B------:R-:W-:Y:S01]  /*42b0*/  IMAD R90, R90, UR4, RZ ;  /* 0x000000045a5a7c24 */ /* 0x000fe2000f8e02ff */
[----:B------:R-:W-:-:S03]  /*42c0*/  ULDC UR4, c[0x0][0x238] ;  /* 0x00008e0000047ab9 */ /* 0x000fc60000000800 */
[----:B------:R-:W-:-:S05]  /*42d0*/  IMAD.WIDE R90, R90, 0x2, R120 ;  /* 0x000000025a5a7825 */ /* 0x000fca00078e0278 */
[----:B------:R0:W2:Y:S01]  /*42e0*/  @!P4 LDG.E.U16 R4, desc[UR14][R90.64] ;  /* 0x0000000e5a04c981 */ /* 0x0000a2000c1e1500 */
[----:B-1----:R-:W-:-:S04]  /*42f0*/  SHF.R.U32.HI R92, RZ, 0x8, R11 ;  /* 0x00000008ff5c7819 */ /* 0x002fc8000001160b */
[----:B------:R-:W-:-:S04]  /*4300*/  SGXT.U32 R92, R92, 0x1 ;  /* 0x000000015c5c781a */ /* 0x000fc80000000000 */
[----:B------:R-:W-:-:S04]  /*4310*/  LOP3.LUT R92, R92, 0x22, RZ, 0xfc, !PT ;  /* 0x000000225c5c7812 */ /* 0x000fc800078efcff */
[----:B------:R-:W-:Y:S02]  /*4320*/  ISETP.GE.AND P4, PT, R92, UR40, PT ;  /* 0x000000285c007c0c */ /* 0x000fe4000bf86270 */
[----:B------:R-:W1:Y:S01]  /*4330*/  S2R R92, SR_TID.X ;  /* 0x00000000005c7919 */ /* 0x000e620000002100 */
[----:B------:R-:W-:-:S04]  /*4340*/  SHF.R.U32.HI R8, RZ, 0x8, R11 ;  /* 0x00000008ff087819 */ /* 0x000fc8000001160b */
[----:B------:R-:W-:-:S04]  /*4350*/  SGXT.U32 R8, R8, 0x1 ;  /* 0x000000010808781a */ /* 0x000fc80000000000 */
[----:B------:R-:W-:-:S04]  /*4360*/  LOP3.LUT R8, R8, 0x1e, RZ, 0xfc, !PT ;  /* 0x0000001e08087812 */ /* 0x000fc800078efcff */
[----:B------:R-:W-:Y:S02]  /*4370*/  ISETP.GE.AND P2, PT, R8, UR40, PT ;  /* 0x0000002808007c0c */ /* 0x000fe4000bf46270 */
[----:B-1----:R-:W-:-:S04]  /*4380*/  SHF.R.U32.HI R92, RZ, 0x8, R92 ;  /* 0x00000008ff5c7819 */ /* 0x002fc8000001165c */
[----:B------:R-:W-:-:S04]  /*4390*/  SGXT.U32 R92, R92, 0x1 ;  /* 0x000000015c5c781a */ /* 0x000fc80000000000 */
[----:B------:R-:W-:-:S05]  /*43a0*/  LOP3.LUT R92, R92, 0x1a, RZ, 0xfc, !PT ;  /* 0x0000001a5c5c7812 */ /* 0x000fca00078efcff */
[----:B------:R-:W-:Y:S01]  /*43b0*/  IMAD R92, R92, UR4, RZ ;  /* 0x000000045c5c7c24 */ /* 0x000fe2000f8e02ff */
[----:B------:R-:W-:Y:S01]  /*43c0*/  ULDC UR4, c[0x0][0x238] ;  /* 0x00008e0000047ab9 */ /* 0x000fe20000000800 */
[----:B------:R-:W-:Y:S02]  /*43d0*/  PRMT R89, RZ, 0x7610, R89 ;  /* 0x00007610ff597816 */ /* 0x000fe40000000059 */
[----:B------:R-:W-:Y:S01]  /*43e0*/  PRMT R7, RZ, 0x7610, R7 ;  /* 0x00007610ff077816 */ /* 0x000fe20000000007 */
[----:B---3--:R1:W-:Y:S04]  /*43f0*/  STL [R1+0x114], R105 ;  /* 0x0001146901007387 */ /* 0x0083e80000100800 */
[----:B-1----:R-:W3:Y:S04]  /*4400*/  LDL.LU R105, [R1+0x2c8] ;  /* 0x0002c80001697983 */ /* 0x002ee80000300800 */
[----:B----4-:R1:W-:Y:S02]  /*4410*/  @!P3 STL [R1+0x124], R9 ;  /* 0x000124090100b387 */ /* 0x0103e40000100800 */
[----:B-1----:R-:W-:-:S02]  /*4420*/  SHF.R.U32.HI R9, RZ, 0x8, R11 ;  /* 0x00000008ff097819 */ /* 0x002fc4000001160b */
[----:B------:R-:W-:-:S04]  /*4430*/  SHF.R.U32.HI R11, RZ, 0x8, R11 ;  /* 0x00000008ff0b7819 */ /* 0x000fc8000001160b */
[----:B------:R-:W-:-:S04]  /*4440*/  SGXT.U32 R11, R11, 0x1 ;  /* 0x000000010b0b781a */ /* 0x000fc80000000000 */
[----:B------:R-:W-:-:S04]  /*4450*/  LOP3.LUT R11, R11, 0x1c, RZ, 0xfc, !PT ;  /* 0x0000001c0b0b7812 */ /* 0x000fc800078efcff */
[----:B------:R-:W-:Y:S02]  /*4460*/  ISETP.GE.AND P1, PT, R11, UR40, PT ;  /* 0x000000280b007c0c */ /* 0x000fe4000bf26270 */
[----:B------:R-:W1:Y:S01]  /*4470*/  S2R R11, SR_TID.X ;  /* 0x00000000000b7919 */ /* 0x000e620000002100 */
[----:B------:R-:W-:-:S04]  /*4480*/  SGXT.U32 R9, R9, 0x1 ;  /* 0x000000010909781a */ /* 0x000fc80000000000 */
[----:B------:R-:W-:-:S04]  /*4490*/  LOP3.LUT R9, R9, 0x20, RZ, 0xfc, !PT ;  /* 0x0000002009097812 */ /* 0x000fc800078efcff */
[----:B------:R-:W-:Y:S01]  /*44a0*/  ISETP.GE.AND P3, PT, R9, UR40, PT ;  /* 0x0000002809007c0c */ /* 0x000fe2000bf66270 */
[----:B------:R-:W-:Y:S01]  /*44b0*/  IMAD.WIDE R8, R92, 0x2, R120 ;  /* 0x000000025c087825 */ /* 0x000fe200078e0278 */
[----:B-1----:R-:W-:-:S04]  /*44c0*/  SHF.R.U32.HI R92, RZ, 0x8, R11 ;  /* 0x00000008ff5c7819 */ /* 0x002fc8000001160b */
[----:B------:R-:W-:Y:S02]  /*44d0*/  SGXT.U32 R92, R92, 0x1 ;  /* 0x000000015c5c781a */ /* 0x000fe40000000000 */
[----:B------:R-:W-:Y:S02]  /*44e0*/  SHF.R.U32.HI R10, RZ, 0x8, R11 ;  /* 0x00000008ff0a7819 */ /* 0x000fe4000001160b */
[----:B------:R-:W-:Y:S02]  /*44f0*/  LOP3.LUT R92, R92, 0x22, RZ, 0xfc, !PT ;  /* 0x000000225c5c7812 */ /* 0x000fe400078efcff */
[----:B------:R-:W-:-:S03]  /*4500*/  SGXT.U32 R10, R10, 0x1 ;  /* 0x000000010a0a781a */ /* 0x000fc60000000000 */
[----:B------:R-:W-:Y:S01]  /*4510*/  IMAD R92, R92, UR4, RZ ;  /* 0x000000045c5c7c24 */ /* 0x000fe2000f8e02ff */
[----:B------:R-:W-:Y:S01]  /*4520*/  LOP3.LUT R10, R10, 0x1c, RZ, 0xfc, !PT ;  /* 0x0000001c0a0a7812 */ /* 0x000fe200078efcff */
[----:B------:R-:W-:Y:S02]  /*4530*/  ULDC UR4, c[0x0][0x238] ;  /* 0x00008e0000047ab9 */ /* 0x000fe40000000800 */
[----:B0-----:R-:W-:Y:S02]  /*4540*/  IMAD.WIDE R90, R92, 0x2, R120 ;  /* 0x000000025c5a7825 */ /* 0x001fe400078e0278 */
[----:B------:R-:W0:Y:S02]  /*4550*/  S2R R92, SR_TID.X ;  /* 0x00000000005c7919 */ /* 0x000e240000002100 */
[----:B------:R-:W-:Y:S01]  /*4560*/  IMAD R10, R10, UR9, RZ ;  /* 0x000000090a0a7c24 */ /* 0x000fe2000f8e02ff */
[--C-:B------:R-:W-:Y:S02]  /*4570*/  SHF.R.U32.HI R20, RZ, 0x8, R11.reuse ;  /* 0x00000008ff147819 */ /* 0x100fe4000001160b */
[----:B------:R-:W-:Y:S01]  /*4580*/  SHF.R.U32.HI R12, RZ, 0x8, R11 ;  /* 0x00000008ff0c7819 */ /* 0x000fe2000001160b */
[----:B------:R-:W-:-:S05]  /*4590*/  IMAD.WIDE R10, R10, 0x2, R120 ;  /* 0x000000020a0a7825 */ /* 0x000fca00078e0278 */
[----:B------:R1:W4:Y:S02]  /*45a0*/  @!P1 LDG.E.U16 R89, desc[UR14][R10.64] ;  /* 0x0000000e0a599981 */ /* 0x000324000c1e1500 */
[----:B-1----:R-:W1:Y:S01]  /*45b0*/  S2R R11, SR_TID.X ;  /* 0x00000000000b7919 */ /* 0x002e620000002100 */
[----:B------:R-:W-:-:S04]  /*45c0*/  SGXT.U32 R12, R12, 0x1 ;  /* 0x000000010c0c781a */ /* 0x000fc80000000000 */
[----:B------:R-:W-:Y:S02]  /*45d0*/  LOP3.LUT R12, R12, 0x1e, RZ, 0xfc, !PT ;  /* 0x0000001e0c0c7812 */ /* 0x000fe400078efcff */
[----:B0-----:R-:W-:-:S03]  /*45e0*/  SHF.R.U32.HI R92, RZ, 0x8, R92 ;  /* 0x00000008ff5c7819 */ /* 0x001fc6000001165c */
[----:B------:R-:W-:Y:S01]  /*45f0*/  IMAD R12, R12, UR8, RZ ;  /* 0x000000080c0c7c24 */ /* 0x000fe2000f8e02ff */
[----:B------:R-:W-:Y:S01]  /*4600*/  PRMT R93, RZ, 0x7610, R93 ;  /* 0x00007610ff5d7816 */ /* 0x000fe2000000005d */
[----:B------:R-:W-:Y:S01]  /*4610*/  ULDC UR8, c[0x0][0x238] ;  /* 0x00008e0000087ab9 */ /* 0x000fe20000000800 */
[----:B------:R-:W-:Y:S01]  /*4620*/  SGXT.U32 R92, R92, 0x1 ;  /* 0x000000015c5c781a */ /* 0x000fe20000000000 */
[----:B------:R-:W-:-:S03]  /*4630*/  IMAD.WIDE R12, R12, 0x2, R120 ;  /* 0x000000020c0c7825 */ /* 0x000fc600078e0278 */
[----:B------:R-:W-:Y:S01]  /*4640*/  LOP3.LUT R92, R92, 0x24, RZ, 0xfc, !PT ;  /* 0x000000245c5c7812 */ /* 0x000fe200078efcff */
[----:B------:R0:W2:Y:S04]  /*4650*/  @!P0 LDG.E.U16 R93, desc[UR14][R8.64] ;  /* 0x0000000e085d8981 */ /* 0x0000a8000c1e1500 */
[----:B------:R-:W5:Y:S01]  /*4660*/  @!P2 LDG.E.U16 R7, desc[UR14][R12.64] ;  /* 0x0000000e0c07a981 */ /* 0x000f62000c1e1500 */
[----:B------:R-:W-:Y:S02]  /*4670*/  ISETP.GE.AND P2, PT, R92, UR40, PT ;  /* 0x000000285c007c0c */ /* 0x000fe4000bf46270 */
[----:B-1----:R-:W-:-:S04]  /*4680*/  SHF.R.U32.HI R92, RZ, 0x8, R11 ;  /* 0x00000008ff5c7819 */ /* 0x002fc8000001160b */
[----:B------:R-:W-:-:S04]  /*4690*/  SGXT.U32 R92, R92, 0x1 ;  /* 0x000000015c5c781a */ /* 0x000fc80000000000 */
[----:B------:R-:W-:-:S04]  /*46a0*/  LOP3.LUT R92, R92, 0x2c, RZ, 0xfc, !PT ;  /* 0x0000002c5c5c7812 */ /* 0x000fc800078efcff */
[----:B------:R-:W-:Y:S02]  /*46b0*/  ISETP.GE.AND P1, PT, R92, UR40, PT ;  /* 0x000000285c007c0c */ /* 0x000fe4000bf26270 */
[----:B------:R-:W1:Y:S01]  /*46c0*/  S2R R92, SR_TID.X ;  /* 0x00000000005c7919 */ /* 0x000e620000002100 */
[--C-:B0-----:R-:W-:Y:S02]  /*46d0*/  SHF.R.U32.HI R9, RZ, 0x8, R11.reuse ;  /* 0x00000008ff097819 */ /* 0x101fe4000001160b */
[----:B------:R-:W-:Y:S02]  /*46e0*/  SHF.R.U32.HI R8, RZ, 0x8, R11 ;  /* 0x00000008ff087819 */ /* 0x000fe4000001160b */
[----:B------:R-:W-:Y:S02]  /*46f0*/  SGXT.U32 R9, R9, 0x1 ;  /* 0x000000010909781a */ /* 0x000fe40000000000 */
[----:B------:R-:W-:Y:S02]  /*4700*/  SGXT.U32 R8, R8, 0x1 ;  /* 0x000000010808781a */ /* 0x000fe40000000000 */
[----:B------:R-:W-:-:S02]  /*4710*/  PRMT R96, RZ, 0x7610, R96 ;  /* 0x00007610ff607816 */ /* 0x000fc40000000060 */
[----:B------:R-:W-:Y:S02]  /*4720*/  LOP3.LUT R8, R8, 0x28, RZ, 0xfc, !PT ;  /* 0x0000002808087812 */ /* 0x000fe400078efcff */
[----:B------:R-:W-:Y:S02]  /*4730*/  LOP3.LUT R9, R9, 0x2a, RZ, 0xfc, !PT ;  /* 0x0000002a09097812 */ /* 0x000fe400078efcff */
[----:B------:R0:W2:Y:S01]  /*4740*/  @!P4 LDG.E.U16 R96, desc[UR14][R90.64] ;  /* 0x0000000e5a60c981 */ /* 0x0000a2000c1e1500 */
[----:B------:R-:W-:Y:S02]  /*4750*/  ISETP.GE.AND P4, PT, R8, UR40, PT ;  /* 0x0000002808007c0c */ /* 0x000fe4000bf86270 */
[----:B-1----:R-:W-:-:S04]  /*4760*/  SHF.R.U32.HI R92, RZ, 0x8, R92 ;  /* 0x00000008ff5c7819 */ /* 0x002fc8000001165c */
[----:B------:R-:W-:-:S04]  /*4770*/  SGXT.U32 R92, R92, 0x1 ;  /* 0x000000015c5c781a */ /* 0x000fc80000000000 */
[----:B------:R-:W-:Y:S02]  /*4780*/  LOP3.LUT R92, R92, 0x24, RZ, 0xfc, !PT ;  /* 0x000000245c5c7812 */ /* 0x000fe400078efcff */
[----:B------:R-:W-:-:S03]  /*4790*/  ISETP.GE.AND P5, PT, R9, UR40, PT ;  /* 0x0000002809007c0c */ /* 0x000fc6000bfa6270 */
[----:B------:R-:W-:Y:S01]  /*47a0*/  IMAD R92, R92, UR4, RZ ;  /* 0x000000045c5c7c24 */ /* 0x000fe2000f8e02ff */
[----:B------:R-:W-:Y:S01]  /*47b0*/  PRMT R103, RZ, 0x7610, R103 ;  /* 0x00007610ff677816 */ /* 0x000fe20000000067 */
[----:B------:R-:W-:Y:S02]  /*47c0*/  ULDC UR4, c[0x0][0x238] ;  /* 0x00008e0000047ab9 */ /* 0x000fe40000000800 */
[----:B------:R-:W-:-:S05]  /*47d0*/  IMAD.WIDE R8, R92, 0x2, R120 ;  /* 0x000000025c087825 */ /* 0x000fca00078e0278 */
[----:B------:R-:W3:Y:S01]  /*47e0*/  @!P2 LDG.E.U16 R103, desc[UR14][R8.64] ;  /* 0x0000000e0867a981 */ /* 0x000ee2000c1e1500 */
[----:B------:R-:W-:Y:S02]  /*47f0*/  SGXT.U32 R20, R20, 0x1 ;  /* 0x000000011414781a */ /* 0x000fe40000000000 */
[----:B------:R-:W-:Y:S02]  /*4800*/  SHF.R.U32.HI R11, RZ, 0x8, R11 ;  /* 0x00000008ff0b7819 */ /* 0x000fe4000001160b */
[----:B------:R-:W-:Y:S02]  /*4810*/  LOP3.LUT R20, R20, 0x20, RZ, 0xfc, !PT ;  /* 0x0000002014147812 */ /* 0x000fe400078efcff */
[----:B------:R-:W-:-:S03]  /*4820*/  SGXT.U32 R11, R11, 0x1 ;  /* 0x000000010b0b781a */ /* 0x000fc60000000000 */
[----:B------:R-:W-:Y:S01]  /*4830*/  IMAD R20, R20, UR5, RZ ;  /* 0x0000000514147c24 */ /* 0x000fe2000f8e02ff */
[----:B------:R-:W-:Y:S01]  /*4840*/  PRMT R6, RZ, 0x7610, R6 ;  /* 0x00007610ff067816 */ /* 0x000fe20000000006 */
[----:B------:R-:W-:Y:S01]  /*4850*/  ULDC UR5, c[0x0][0x238] ;  /* 0x00008e0000057ab9 */ /* 0x000fe20000000800 */
[----:B------:R-:W-:Y:S01]  /*4860*/  LOP3.LUT R11, R11, 0x26, RZ, 0xfc, !PT ;  /* 0x000000260b0b7812 */ /* 0x000fe200078efcff */
[----:B------:R-:W-:-:S05]  /*4870*/  IMAD.WIDE R20, R20, 0x2, R120 ;  /* 0x0000000214147825 */ /* 0x000fca00078e0278 */
[----:B------:R-:W2:Y:S01]  /*4880*/  @!P3 LDG.E.U16 R6, desc[UR14][R20.64] ;  /* 0x0000000e1406b981 */ /* 0x000ea2000c1e1500 */
[----:B------:R-:W-:Y:S02]  /*4890*/  ISETP.GE.AND P3, PT, R11, UR40, PT ;  /* 0x000000280b007c0c */ /* 0x000fe4000bf66270 */
[----:B------:R-:W1:Y:S02]  /*48a0*/  S2R R11, SR_TID.X ;  /* 0x00000000000b7919 */ /* 0x000e640000002100 */
[----:B-1----:R-:W-:-:S04]  /*48b0*/  SHF.R.U32.HI R92, RZ, 0x8, R11 ;  /* 0x00000008ff5c7819 */ /* 0x002fc8000001160b */
[----:B------:R-:W-:-:S04]  /*48c0*/  SGXT.U32 R92, R92, 0x1 ;  /* 0x000000015c5c781a */ /* 0x000fc80000000000 */
[----:B------:R-:W-:-:S04]  /*48d0*/  LOP3.LUT R92, R92, 0x2e, RZ, 0xfc, !PT ;  /* 0x0000002e5c5c7812 */ /* 0x000fc800078efcff */
[----:B------:R-:W-:Y:S02]  /*48e0*/  ISETP.GE.AND P0, PT, R92, UR40, PT ;  /* 0x000000285c007c0c */ /* 0x000fe4000bf06270 */
[--C-:B0-----:R-:W-:Y:S02]  /*48f0*/  SHF.R.U32.HI R91, RZ, 0x8, R11.reuse ;  /* 0x00000008ff5b7819 */ /* 0x101fe4000001160b */
[----:B------:R-:W-:Y:S02]  /*4900*/  SHF.R.U32.HI R10, RZ, 0x8, R11 ;  /* 0x00000008ff0a7819 */ /* 0x000fe4000001160b */
[----:B------:R-:W-:Y:S02]  /*4910*/  SGXT.U32 R91, R91, 0x1 ;  /* 0x000000015b5b781a */ /* 0x000fe40000000000 */
[----:B------:R-:W-:Y:S02]  /*4920*/  SGXT.U32 R10, R10, 0x1 ;  /* 0x000000010a0a781a */ /* 0x000fe40000000000 */
[----:B------:R-:W-:-:S02]  /*4930*/  LOP3.LUT R91, R91, 0x2a, RZ, 0xfc, !PT ;  /* 0x0000002a5b5b7812 */ /* 0x000fc400078efcff */
[----:B------:R-:W-:-:S03]  /*4940*/  LOP3.LUT R10, R10, 0x26, RZ, 0xfc, !PT ;  /* 0x000000260a0a7812 */ /* 0x000fc600078efcff */
[----:B------:R-:W-:Y:S01]  /*4950*/  IMAD R91, R91, UR4, RZ ;  /* 0x000000045b5b7c24 */ /* 0x000fe2000f8e02ff */
[----:B------:R-:W-:Y:S01]  /*4960*/  ULDC UR4, c[0x0][0x238] ;  /* 0x00008e0000047ab9 */ /* 0x000fe20000000800 */
[----:B------:R-:W-:Y:S01]  /*4970*/  IMAD R10, R10, UR8, RZ ;  /* 0x000000080a0a7c24 */ /* 0x000fe2000f8e02ff */
[----:B------:R-:W-:Y:S02]  /*4980*/  PRMT R23, RZ, 0x7610, R23 ;  /* 0x00007610ff177816 */ /* 0x000fe40000000017 */
[----:B------:R-:W-:Y:S01]  /*4990*/  SHF.R.U32.HI R12, RZ, 0x8, R11 ;  /* 0x00000008ff0c7819 */ /* 0x000fe2000001160b */
[----:B------:R-:W-:Y:S01]  /*49a0*/  IMAD.WIDE R10, R10, 0x2, R120 ;  /* 0x000000020a0a7825 */ /* 0x000fe200078e0278 */
[----:B------:R-:W-:Y:S01]  /*49b0*/  PRMT R98, RZ, 0x7610, R98 ;  /* 0x00007610ff627816 */ /* 0x000fe20000000062 */
[----:B------:R-:W-:-:S03]  /*49c0*/  ULDC UR8, c[0x0][0x238] ;  /* 0x00008e0000087ab9 */ /* 0x000fc60000000800 */
[----:B------:R0:W2:Y:S02]  /*49d0*/  @!P3 LDG.E.U16 R23, desc[UR14][R10.64] ;  /* 0x0000000e0a17b981 */ /* 0x0000a4000c1e1500 */
[----:B0-----:R-:W0:Y:S02]  /*49e0*/  S2R R11, SR_TID.X ;  /* 0x00000000000b7919 */ /* 0x001e240000002100 */
[----:B----4-:R1:W-:Y:S04]  /*49f0*/  STL [R1+0x10c], R89 ;  /* 0x00010c5901007387 */ /* 0x0103e80000100800 */
[----:B-1----:R-:W4:Y:S04]  /*4a00*/  LDL.LU R89, [R1+0x2c4] ;  /* 0x0002c40001597983 */ /* 0x002f280000300800 */
[----:B-----5:R1:W-:Y:S04]  /*4a10*/  STL [R1+0x120], R7 ;  /* 0x0001200701007387 */ /* 0x0203e80000100800 */
[----:B-1----:R-:W5:Y:S04]  /*4a20*/  LDL.LU R7, [R1+0x2c0] ;  /* 0x0002c00001077983 */ /* 0x002f680000300800 */
[----:B------:R-:W4:Y:S04]  /*4a30*/  LDL.LU R92, [R1+0x2bc] ;  /* 0x0002bc00015c7983 */ /* 0x000f280000300800 */
[----:B---3--:R1:W-:Y:S02]  /*4a40*/  STL [R1+0x108], R103 ;  /* 0x0001086701007387 */ /* 0x0083e40000100800 */
[----:B-1----:R-:W1:Y:S02]  /*4a50*/  S2R R103, SR_TID.X ;  /* 0x0000000000677919 */ /* 0x002e640000002100 */
[----:B-1----:R-:W-:-:S04]  /*4a60*/  SHF.R.U32.HI R103, RZ, 0x8, R103 ;  /* 0x00000008ff677819 */ /* 0x002fc80000011667 */
[----:B------:R-:W-:-:S04]  /*4a70*/  SGXT.U32 R103, R103, 0x1 ;  /* 0x000000016767781a */ /* 0x000fc80000000000 */
[----:B------:R-:W-:-:S05]  /*4a80*/  LOP3.LUT R103, R103, 0x2c, RZ, 0xfc, !PT ;  /* 0x0000002c67677812 */ /* 0x000fca00078efcff */
[----:B------:R-:W-:Y:S01]  /*4a90*/  IMAD R103, R103, UR4, RZ ;  /* 0x0000000467677c24 */ /* 0x000fe2000f8e02ff */
[----:B------:R-:W-:Y:S01]  /*4aa0*/  PRMT R97, RZ, 0x7610, R97 ;  /* 0x00007610ff617816 */ /* 0x000fe20000000061 */
[--C-:B------:R-:W-:Y:S01]  /*4ab0*/  IMAD.WIDE R90, R91, 0x2, R120.reuse ;  /* 0x000000025b5a7825 */ /* 0x100fe200078e0278 */
[----:B------:R-:W-:Y:S01]  /*4ac0*/  SGXT.U32 R12, R12, 0x1 ;  /* 0x000000010c0c781a */ /* 0x000fe20000000000 */
[----:B------:R-:W-:Y:S02]  /*4ad0*/  ULDC UR4, c[0x0][0x238] ;  /* 0x00008e0000047ab9 */ /* 0x000fe40000000800 */
[----:B------:R-:W-:Y:S01]  /*4ae0*/  IMAD.WIDE R8, R103, 0x2, R120 ;  /* 0x0000000267087825 */ /* 0x000fe200078e0278 */
[----:B------:R1:W3:Y:S04]  /*4af0*/  @!P5 LDG.E.U16 R97, desc[UR14][R90.64] ;  /* 0x0000000e5a61d981 */ /* 0x0002e8000c1e1500 */
[----:B------:R-:W5:Y:S01]  /*4b00*/  @!P1 LDG.E.U16 R98, desc[UR14][R8.64] ;  /* 0x0000000e08629981 */ /* 0x000f62000c1e1500 */
[----:B0-----:R-:W-:-:S02]  /*4b10*/  SHF.R.U32.HI R103, RZ, 0x8, R11 ;  /* 0x00000008ff677819 */ /* 0x001fc4000001160b */
[----:B------:R-:W-:Y:S02]  /*4b20*/  LOP3.LUT R12, R12, 0x28, RZ, 0xfc, !PT ;  /* 0x000000280c0c7812 */ /* 0x000fe400078efcff */
[--C-:B-1----:R-:W-:Y:S02]  /*4b30*/  SHF.R.U32.HI R91, RZ, 0x8, R11.reuse ;  /* 0x00000008ff5b7819 */ /* 0x102fe4000001160b */
[----:B------:R-:W-:Y:S01]  /*4b40*/  SHF.R.U32.HI R11, RZ, 0x8, R11 ;  /* 0x00000008ff0b7819 */ /* 0x000fe2000001160b */
[----:B------:R-:W-:Y:S01]  /*4b50*/  IMAD R12, R12, UR5, RZ ;  /* 0x000000050c0c7c24 */ /* 0x000fe2000f8e02ff */
[----:B------:R-:W-:Y:S01]  /*4b60*/  PRMT R21, RZ, 0x7610, R21 ;  /* 0x00007610ff157816 */ /* 0x000fe20000000015 */
[----:B------:R-:W-:Y:S01]  /*4b70*/  ULDC UR5, c[0x0][0x238] ;  /* 0x00008e0000057ab9 */ /* 0x000fe20000000800 */
[----:B------:R-:W-:Y:S01]  /*4b80*/  SGXT.U32 R11, R11, 0x1 ;  /* 0x000000010b0b781a */ /* 0x000fe20000000000 */
[----:B------:R-:W-:-:S03]  /*4b90*/  IMAD.WIDE R12, R12, 0x2, R120 ;  /* 0x000000020c0c7825 */ /* 0x000fc600078e0278 */
[----:B------:R-:W-:Y:S02]  /*4ba0*/  LOP3.LUT R11, R11, 0x2e, RZ, 0xfc, !PT ;  /* 0x0000002e0b0b7812 */ /* 0x000fe400078efcff */
[----:B------:R0:W3:Y:S03]  /*4bb0*/  @!P4 LDG.E.U16 R21, desc[UR14][R12.64] ;  /* 0x0000000e0c15c981 */ /* 0x0000e6000c1e1500 */
[----:B------:R-:W-:Y:S01]  /*4bc0*/  IMAD R11, R11, UR4, RZ ;  /* 0x000000040b0b7c24 */ /* 0x000fe2000f8e02ff */
[----:B------:R-:W-:Y:S01]  /*4bd0*/  SGXT.U32 R103, R103, 0x1 ;  /* 0x000000016767781a */ /* 0x000fe20000000000 */
[----:B------:R-:W-:Y:S02]  /*4be0*/  ULDC UR4, c[0x0][0x238] ;  /* 0x00008e0000047ab9 */ /* 0x000fe40000000800 */
[----:B------:R-:W-:Y:S01]  /*4bf0*/  IMAD.WIDE R10, R11, 0x2, R120 ;  /* 0x000000020b0a7825 */ /* 0x000fe200078e0278 */
[----:B0-----:R-:W-:-:S06]  /*4c00*/  PRMT R12, RZ, 0x7610, R12 ;  /* 0x00007610ff0c7816 */ /* 0x001fcc000000000c */
[----:B------:R-:W4:Y:S01]  /*4c10*/  @!P0 LDG.E.U16 R12, desc[UR14][R10.64] ;  /* 0x0000000e0a0c8981 */ /* 0x000f22000c1e1500 */
[----:B------:R-:W0:Y:S01]  /*4c20*/  S2R R13, SR_TID.X ;  /* 0x00000000000d7919 */ /* 0x000e220000002100 */
[----:B------:R-:W-:Y:S02]  /*4c30*/  LOP3.LUT R103, R103, 0x30, RZ, 0xfc, !PT ;  /* 0x0000003067677812 */ /* 0x000fe400078efcff */
[----:B--2---:R1:W-:Y:S02]  /*4c40*/  STL [R1+0x110], R23 ;  /* 0x0001101701007387 */ /* 0x0043e40000100800 */
[----:B------:R-:W-:Y:S02]  /*4c50*/  ISETP.GE.AND P2, PT, R103, UR40, PT ;  /* 0x0000002867007c0c */ /* 0x000fe4000bf46270 */
[----:B-1----:R-:W2:Y:S04]  /*4c60*/  LDL.LU R23, [R1+0x2b8] ;  /* 0x0002b80001177983 */ /* 0x002ea80000300800 */
[----:B------:R-:W3:Y:S01]  /*4c70*/  LDL.LU R103, [R1+0x2b4] ;  /* 0x0002b40001677983 */ /* 0x000ee20000300800 */
[----:B------:R-:W-:-:S04]  /*4c80*/  SGXT.U32 R91, R91, 0x1 ;  /* 0x000000015b5b781a */ /* 0x000fc80000000000 */
[----:B------:R-:W-:-:S04]  /*4c90*/  LOP3.LUT R91, R91, 0x32, RZ, 0xfc, !PT ;  /* 0x000000325b5b7812 */ /* 0x000fc800078efcff */
[----:B------:R-:W-:Y:S02]  /*4ca0*/  ISETP.GE.AND P3, PT, R91, UR40, PT ;  /* 0x000000285b007c0c */ /* 0x000fe4000bf66270 */
[----:B------:R-:W1:Y:S01]  /*4cb0*/  S2R R91, SR_TID.X ;  /* 0x00000000005b7919 */ /* 0x000e620000002100 */
[----:B------:R-:W-:Y:S02]  /*4cc0*/  PRMT R20, RZ, 0x7610, R20 ;  /* 0x00007610ff147816 */ /* 0x000fe40000000014 */
[----:B------:R-:W-:Y:S02]  /*4cd0*/  PRMT R123, RZ, 0x7610, R123 ;  /* 0x00007610ff7b7816 */ /* 0x000fe4000000007b */
[----:B------:R-:W-:Y:S02]  /*4ce0*/  PRMT R99, RZ, 0x7610, R99 ;  /* 0x00007610ff637816 */ /* 0x000fe40000000063 */
[----:B------:R-:W-:Y:S01]  /*4cf0*/  PRMT R101, RZ, 0x7610, R101 ;  /* 0x00007610ff657816 */ /* 0x000fe20000000065 */
[----:B-----5:R0:W-:Y:S02]  /*4d00*/  STL [R1+0x100], R98 ;  /* 0x0001006201007387 */ /* 0x0201e40000100800 */
[----:B0-----:R-:W-:-:S04]  /*4d10*/  SHF.R.U32.HI R98, RZ, 0x8, R13 ;  /* 0x00000008ff627819 */ /* 0x001fc8000001160d */
[----:B------:R-:W-:-:S04]  /*4d20*/  SGXT.U32 R98, R98, 0x1 ;  /* 0x000000016262781a */ /* 0x000fc80000000000 */
[----:B------:R-:W-:-:S04]  /*4d30*/  LOP3.LUT R98, R98, 0x34, RZ, 0xfc, !PT ;  /* 0x0000003462627812 */ /* 0x000fc800078efcff */
[----:B------:R-:W-:Y:S02]  /*4d40*/  ISETP.GE.AND P1, PT, R98, UR40, PT ;  /* 0x0000002862007c0c */ /* 0x000fe4000bf26270 */
[----:B------:R-:W0:Y:S01]  /*4d50*/  S2R R98, SR_TID.X ;  /* 0x0000000000627919 */ /* 0x000e220000002100 */
[----:B------:R-:W-:-:S04]  /*4d60*/  SHF.R.U32.HI R13, RZ, 0x8, R13 ;  /* 0x00000008ff0d7819 */ /* 0x000fc8000001160d */
[----:B------:R-:W-:-:S04]  /*4d70*/  SGXT.U32 R13, R13, 0x1 ;  /* 0x000000010d0d781a */ /* 0x000fc80000000000 */
[----:B------:R-:W-:-:S04]  /*4d80*/  LOP3.LUT R13, R13, 0x36, RZ, 0xfc, !PT ;  /* 0x000000360d0d7812 */ /* 0x000fc800078efcff */
[----:B------:R-:W-:Y:S02]  /*4d90*/  ISETP.GE.AND P0, PT, R13, UR40, PT ;  /* 0x000000280d007c0c */ /* 0x000fe4000bf06270 */
[----:B------:R-:W5:Y:S01]  /*4da0*/  S2R R13, SR_TID.X ;  /* 0x00000000000d7919 */ /* 0x000f620000002100 */
[----:B0-----:R-:W-:-:S04]  /*4db0*/  SHF.R.U32.HI R98, RZ, 0x8, R98 ;  /* 0x00000008ff627819 */ /* 0x001fc80000011662 */
[----:B------:R-:W-:-:S04]  /*4dc0*/  SGXT.U32 R98, R98, 0x1 ;  /* 0x000000016262781a */ /* 0x000fc80000000000 */
[----:B------:R-:W-:Y:S01]  /*4dd0*/  LOP3.LUT R98, R98, 0x30, RZ, 0xfc, !PT ;  /* 0x0000003062627812 */ /* 0x000fe200078efcff */
[----:B----4-:R0:W-:Y:S04]  /*4de0*/  STL [R1+0x104], R12 ;  /* 0x0001040c01007387 */ /* 0x0101e80000100800 */
[----:B------:R-:W-:Y:S01]  /*4df0*/  IMAD R98, R98, UR4, RZ ;  /* 0x0000000462627c24 */ /* 0x000fe2000f8e02ff */
[----:B------:R-:W-:-:S03]  /*4e00*/  ULDC UR4, c[0x0][0x238] ;  /* 0x00008e0000047ab9 */ /* 0x000fc60000000800 */
[----:B------:R-:W-:Y:S01]  /*4e10*/  IMAD.WIDE R8, R98, 0x2, R120 ;  /* 0x0000000262087825 */ /* 0x000fe200078e0278 */
[--C-:B-----5:R-:W-:Y:S02]  /*4e20*/  SHF.R.U32.HI R98, RZ, 0x8, R13.reuse ;  /* 0x00000008ff627819 */ /* 0x120fe4000001160d */
[----:B0-----:R-:W-:Y:S02]  /*4e30*/  SHF.R.U32.HI R12, RZ, 0x8, R13 ;  /* 0x00000008ff0c7819 */ /* 0x001fe4000001160d */
[----:B------:R-:W-:Y:S01]  /*4e40*/  SGXT.U32 R98, R98, 0x1 ;  /* 0x000000016262781a */ /* 0x000fe20000000000 */
[----:B------:R-:W4:Y:S01]  /*4e50*/  @!P2 LDG.E.U16 R20, desc[UR14][R8.64] ;  /* 0x0000000e0814a981 */ /* 0x000f22000c1e1500 */
[----:B------:R-:W-:Y:S02]  /*4e60*/  SGXT.U32 R12, R12, 0x1 ;  /* 0x000000010c0c781a */ /* 0x000fe40000000000 */
[----:B------:R-:W-:Y:S02]  /*4e70*/  LOP3.LUT R98, R98, 0x34, RZ, 0xfc, !PT ;  /* 0x0000003462627812 */ /* 0x000fe400078efcff */
[----:B------:R-:W-:-:S03]  /*4e80*/  LOP3.LUT R12, R12, 0x32, RZ, 0xfc, !PT ;  /* 0x000000320c0c7812 */ /* 0x000fc600078efcff */
[----:B------:R-:W-:Y:S01]  /*4e90*/  IMAD R98, R98, UR4, RZ ;  /* 0x0000000462627c24 */ /* 0x000fe2000f8e02ff */
[----:B------:R-:W-:Y:S01]  /*4ea0*/  ULDC UR4, c[0x0][0x238] ;  /* 0x00008e0000047ab9 */ /* 0x000fe20000000800 */
[----:B------:R-:W-:Y:S01]  /*4eb0*/  IMAD R12, R12, UR5, RZ ;  /* 0x000000050c0c7c24 */ /* 0x000fe2000f8e02ff */
[----:B------:R-:W-:-:S03]  /*4ec0*/  ULDC UR5, c[0x0][0x238] ;  /* 0x00008e0000057ab9 */ /* 0x000fc60000000800 */
[----:B------:R-:W-:-:S04]  /*4ed0*/  IMAD.WIDE R10, R12, 0x2, R120 ;  /* 0x000000020c0a7825 */ /* 0x000fc800078e0278 */
[----:B------:R-:W-:Y:S01]  /*4ee0*/  IMAD.WIDE R12, R98, 0x2, R120 ;  /* 0x00000002620c7825 */ /* 0x000fe200078e0278 */
[--C-:B-1----:R-:W-:Y:S01]  /*4ef0*/  SHF.R.U32.HI R98, RZ, 0x8, R91.reuse ;  /* 0x00000008ff627819 */ /* 0x102fe2000001165b */
[----:B------:R0:W5:Y:S01]  /*4f00*/  @!P3 LDG.E.U16 R123, desc[UR14][R10.64] ;  /* 0x0000000e0a7bb981 */ /* 0x000162000c1e1500 */
[----:B------:R-:W-:-:S03]  /*4f10*/  SHF.R.U32.HI R91, RZ, 0x8, R91 ;  /* 0x00000008ff5b7819 */ /* 0x000fc6000001165b */
[----:B------:R1:W2:Y:S01]  /*4f20*/  @!P1 LDG.E.U16 R99, desc[UR14][R12.64] ;  /* 0x0000000e0c639981 */ /* 0x0002a2000c1e1500 */
[----:B------:R-:W-:-:S04]  /*4f30*/  SGXT.U32 R91, R91, 0x1 ;  /* 0x000000015b5b781a */ /* 0x000fc80000000000 */
[----:B------:R-:W-:-:S04]  /*4f40*/  LOP3.LUT R91, R91, 0x3a, RZ, 0xfc, !PT ;  /* 0x0000003a5b5b7812 */ /* 0x000fc800078efcff */
[----:B------:R-:W-:Y:S02]  /*4f50*/  ISETP.GE.AND P2, PT, R91, UR40, PT ;  /* 0x000000285b007c0c */ /* 0x000fe4000bf46270 */
[----:B------:R-:W0:Y:S02]  /*4f60*/  S2R R91, SR_TID.X ;  /* 0x00000000005b7919 */ /* 0x000e240000002100 */
[--C-:B0-----:R-:W-:Y:S02]  /*4f70*/  SHF.R.U32.HI R11, RZ, 0x8, R91.reuse ;  /* 0x00000008ff0b7819 */ /* 0x101fe4000001165b */
[--C-:B------:R-:W-:Y:S02]  /*4f80*/  SHF.R.U32.HI R9, RZ, 0x8, R91.reuse ;  /* 0x00000008ff097819 */ /* 0x100fe4000001165b */
[--C-:B-1----:R-:W-:Y:S02]  /*4f90*/  SHF.R.U32.HI R13, RZ, 0x8, R91.reuse ;  /* 0x00000008ff0d7819 */ /* 0x102fe4000001165b */
[----:B------:R-:W-:-:S04]  /*4fa0*/  SHF.R.U32.HI R91, RZ, 0x8, R91 ;  /* 0x00000008ff5b7819 */ /* 0x000fc8000001165b */
[----:B------:R-:W-:-:S04]  /*4fb0*/  SGXT.U32 R91, R91, 0x1 ;  /* 0x000000015b5b781a */ /* 0x000fc80000000000 */
[----:B------:R-:W-:-:S04]  /*4fc0*/  LOP3.LUT R91, R91, 0x3c, RZ, 0xfc, !PT ;  /* 0x0000003c5b5b7812 */ /* 0x000fc800078efcff */
[----:B------:R-:W-:Y:S02]  /*4fd0*/  ISETP.GE.AND P1, PT, R91, UR40, PT ;  /* 0x000000285b007c0c */ /* 0x000fe4000bf26270 */
[----:B------:R-:W0:Y:S01]  /*4fe0*/  S2R R91, SR_TID.X ;  /* 0x00000000005b7919 */ /* 0x000e220000002100 */
[----:B------:R-:W-:-:S04]  /*4ff0*/  SGXT.U32 R9, R9, 0x1 ;  /* 0x000000010909781a */ /* 0x000fc80000000000 */
[----:B------:R-:W-:-:S05]  /*5000*/  LOP3.LUT R9, R9, 0x36, RZ, 0xfc, !PT ;  /* 0x0000003609097812 */ /* 0x000fca00078efcff */
[----:B------:R-:W-:Y:S01]  /*5010*/  IMAD R9, R9, UR5, RZ ;  /* 0x0000000509097c24 */ /* 0x000fe2000f8e02ff */
[----:B------:R-:W-:Y:S01]  /*5020*/  SGXT.U32 R11, R11, 0x1 ;  /* 0x000000010b0b781a */ /* 0x000fe20000000000 */
[----:B------:R-:W-:Y:S02]  /*5030*/  ULDC UR5, c[0x0][0x238] ;  /* 0x00008e0000057ab9 */ /* 0x000fe40000000800 */
[----:B------:R-:W-:-:S05]  /*5040*/  IMAD.WIDE R8, R9, 0x2, R120 ;  /* 0x0000000209087825 */ /* 0x000fca00078e0278 */
[----:B------:R0:W3:Y:S02]  /*5050*/  @!P0 LDG.E.U16 R101, desc[UR14][R8.64] ;  /* 0x0000000e08658981 */ /* 0x0000e4000c1e1500 */
[--C-:B0-----:R-:W-:Y:S02]  /*5060*/  SHF.R.U32.HI R9, RZ, 0x8, R91.reuse ;  /* 0x00000008ff097819 */ /* 0x101fe4000001165b */
[----:B------:R-:W-:-:S04]  /*5070*/  SHF.R.U32.HI R91, RZ, 0x8, R91 ;  /* 0x00000008ff5b7819 */ /* 0x000fc8000001165b */
[----:B------:R-:W-:-:S04]  /*5080*/  SGXT.U32 R91, R91, 0x1 ;  /* 0x000000015b5b781a */ /* 0x000fc80000000000 */
[----:B------:R-:W-:-:S04]  /*5090*/  LOP3.LUT R91, R91, 0x3e, RZ, 0xfc, !PT ;  /* 0x0000003e5b5b7812 */ /* 0x000fc800078efcff */
[----:B------:R-:W-:Y:S02]  /*50a0*/  ISETP.GE.AND P0, PT, R91, UR40, PT ;  /* 0x000000285b007c0c */ /* 0x000fe4000bf06270 */
[----:B------:R-:W0:Y:S01]  /*50b0*/  S2R R91, SR_TID.X ;  /* 0x00000000005b7919 */ /* 0x000e220000002100 */
[----:B------:R-:W-:Y:S02]  /*50c0*/  SGXT.U32 R9, R9, 0x1 ;  /* 0x000000010909781a */ /* 0x000fe40000000000 */
[----:B------:R-:W-:Y:S02]  /*50d0*/  SGXT.U32 R13, R13, 0x1 ;  /* 0x000000010d0d781a */ /* 0x000fe40000000000 */
[----:B------:R-:W-:Y:S02]  /*50e0*/  LOP3.LUT R9, R9, 0x40, RZ, 0xfc, !PT ;  /* 0x0000004009097812 */ /* 0x000fe400078efcff */
[----:B------:R-:W-:Y:S02]  /*50f0*/  LOP3.LUT R11, R11, 0x38, RZ, 0xfc, !PT ;  /* 0x000000380b0b7812 */ /* 0x000fe400078efcff */
[----:B------:R-:W-:-:S02]  /*5100*/  LOP3.LUT R13, R13, 0x3a, RZ, 0xfc, !PT ;  /* 0x0000003a0d0d7812 */ /* 0x000fc400078efcff */
[----:B------:R-:W-:Y:S01]  /*5110*/  ISETP.GE.AND P3, PT, R9, UR40, PT ;  /* 0x0000002809007c0c */ /* 0x000fe2000bf66270 */
[----:B------:R-:W-:Y:S01]  /*5120*/  IMAD R11, R11, UR4, RZ ;  /* 0x000000040b0b7c24 */ /* 0x000fe2000f8e02ff */
[----:B------:R-:W-:Y:S02]  /*5130*/  ULDC UR4, c[0x0][0x238] ;  /* 0x00008e0000047ab9 */ /* 0x000fe40000000800 */
[----:B------:R-:W-:Y:S01]  /*5140*/  IMAD R13, R13, UR4, RZ ;  /* 0x000000040d0d7c24 */ /* 0x000fe2000f8e02ff */
[----:B------:R-:W-:Y:S01]  /*5150*/  PRMT R100, RZ, 0x7610, R100 ;  /* 0x00007610ff647816 */ /* 0x000fe20000000064 */
[----:B------:R-:W-:Y:S02]  /*5160*/  ULDC UR4, c[0x0][0x238] ;  /* 0x00008e0000047ab9 */ /* 0x000fe40000000800 */
[----:B------:R-:W-:-:S05]  /*5170*/  IMAD.WIDE R12, R13, 0x2, R120 ;  /* 0x000000020d0c7825 */ /* 0x000fca00078e0278 */
[----:B------:R1:W4:Y:S01]  /*5180*/  @!P2 LDG.E.U16 R100, desc[UR14][R12.64] ;  /* 0x0000000e0c64a981 */ /* 0x000322000c1e1500 */
[--C-:B0-----:R-:W-:Y:S02]  /*5190*/  SHF.R.U32.HI R9, RZ, 0x8, R91.reuse ;  /* 0x00000008ff097819 */ /* 0x101fe4000001165b */
[----:B------:R-:W-:-:S04]  /*51a0*/  SHF.R.U32.HI R91, RZ, 0x8, R91 ;  /* 0x00000008ff5b7819 */ /* 0x000fc8000001165b */
[----:B------:R-:W-:-:S04]  /*51b0*/  SGXT.U32 R91, R91, 0x1 ;  /* 0x000000015b5b781a */ /* 0x000fc80000000000 */
[----:B------:R-:W-:-:S04]  /*51c0*/  LOP3.LUT R91, R91, 0x42, RZ, 0xfc, !PT ;  /* 0x000000425b5b7812 */ /* 0x000fc800078efcff */
[----:B------:R-:W-:Y:S02]  /*51d0*/  ISETP.GE.AND P2, PT, R91, UR40, PT ;  /* 0x000000285b007c0c */ /* 0x000fe4000bf46270 */
[----:B------:R-:W0:Y:S01]  /*51e0*/  S2R R91, SR_TID.X ;  /* 0x00000000005b7919 */ /* 0x000e220000002100 */
[----:B------:R-:W-:-:S04]  /*51f0*/  SGXT.U32 R9, R9, 0x1 ;  /* 0x000000010909781a */ /* 0x000fc80000000000 */
[----:B------:R-:W-:Y:S02]  /*5200*/  LOP3.LUT R9, R9, 0x3c, RZ, 0xfc, !PT ;  /* 0x0000003c09097812 */ /* 0x000fe400078efcff */
[----:B------:R-:W-:-:S03]  /*5210*/  PRMT R95, RZ, 0x7610, R95 ;  /* 0x00007610ff5f7816 */ /* 0x000fc6000000005f */
[----:B------:R-:W-:Y:S01]  /*5220*/  IMAD R9, R9, UR4, RZ ;  /* 0x0000000409097c24 */ /* 0x000fe2000f8e02ff */
[----:B------:R-:W-:Y:S01]  /*5230*/  SGXT.U32 R98, R98, 0x1 ;  /* 0x000000016262781a */ /* 0x000fe20000000000 */
[----:B------:R-:W-:Y:S02]  /*5240*/  ULDC UR4, c[0x0][0x238] ;  /* 0x00008e0000047ab9 */ /* 0x000fe40000000800 */
[----:B-1----:R-:W-:-:S05]  /*5250*/  IMAD.WIDE R12, R9, 0x2, R120 ;  /* 0x00000002090c7825 */ /* 0x002fca00078e0278 */
[----:B------:R-:W5:Y:S01]  /*5260*/  @!P1 LDG.E.U16 R95, desc[UR14][R12.64] ;  /* 0x0000000e0c5f9981 */ /* 0x000f62000c1e1500 */
[----:B------:R-:W-:-:S04]  /*5270*/  LOP3.LUT R98, R98, 0x38, RZ, 0xfc, !PT ;  /* 0x0000003862627812 */ /* 0x000fc800078efcff */
[----:B------:R-:W-:Y:S01]  /*5280*/  ISETP.GE.AND P4, PT, R98, UR40, PT ;  /* 0x0000002862007c0c */ /* 0x000fe2000bf86270 */
[----:B------:R-:W-:Y:S01]  /*5290*/  IMAD.WIDE R10, R11, 0x2, R120 ;  /* 0x000000020b0a7825 */ /* 0x000fe200078e0278 */
[----:B------:R-:W-:Y:S01]  /*52a0*/  PRMT R19, RZ, 0x7610, R19 ;  /* 0x00007610ff137816 */ /* 0x000fe20000000013 */
[----:B------:R-:W5:Y:S01]  /*52b0*/  LDL.LU R98, [R1+0x2b0] ;  /* 0x0002b00001627983 */ /* 0x000f620000300800 */
[--C-:B0-----:R-:W-:Y:S02]  /*52c0*/  SHF.R.U32.HI R9, RZ, 0x8, R91.reuse ;  /* 0x00000008ff097819 */ /* 0x101fe4000001165b */
[--C-:B------:R-:W-:Y:S02]  /*52d0*/  SHF.R.U32.HI R8, RZ, 0x8, R91.reuse ;  /* 0x00000008ff087819 */ /* 0x100fe4000001165b */
[----:B------:R-:W-:-:S05]  /*52e0*/  SHF.R.U32.HI R91, RZ, 0x8, R91 ;  /* 0x00000008ff5b7819 */ /* 0x000fca000001165b */
[----:B------:R0:W5:Y:S01]  /*52f0*/  @!P4 LDG.E.U16 R19, desc[UR14][R10.64] ;  /* 0x0000000e0a13c981 */ /* 0x000162000c1e1500 */
[----:B------:R-:W-:Y:S02]  /*5300*/  SGXT.U32 R9, R9, 0x1 ;  /* 0x000000010909781a */ /* 0x000fe40000000000 */
[----:B------:R-:W-:Y:S02]  /*5310*/  SGXT.U32 R8, R8, 0x1 ;  /* 0x000000010808781a */ /* 0x000fe40000000000 */
[----:B------:R-:W-:Y:S02]  /*5320*/  SGXT.U32 R91, R91, 0x1 ;  /* 0x000000015b5b781a */ /* 0x000fe40000000000 */
[----:B------:R-:W-:Y:S02]  /*5330*/  LOP3.LUT R9, R9, 0x40, RZ, 0xfc, !PT ;  /* 0x0000004009097812 */ /* 0x000fe400078efcff */
[----:B------:R-:W-:Y:S02]  /*5340*/  LOP3.LUT R8, R8, 0x3e, RZ, 0xfc, !PT ;  /* 0x0000003e08087812 */ /* 0x000fe400078efcff */
[----:B------:R-:W-:Y:S01]  /*5350*/  LOP3.LUT R91, R91, 0x42, RZ, 0xfc, !PT ;  /* 0x000000425b5b7812 */ /* 0x000fe200078efcff */
[----:B------:R-:W-:Y:S01]  /*5360*/  IMAD R9, R9, UR4, RZ ;  /* 0x0000000409097c24 */ /* 0x000fe2000f8e02ff */
[----:B------:R-:W-:Y:S01]  /*5370*/  ULDC UR4, c[0x0][0x238] ;  /* 0x00008e0000047ab9 */ /* 0x000fe20000000800 */
[----:B------:R-:W-:Y:S01]  /*5380*/  IMAD R8, R8, UR5, RZ ;  /* 0x0000000508087c24 */ /* 0x000fe2000f8e02ff */
[----:B------:R-:W-:Y:S01]  /*5390*/  PRMT R90, RZ, 0x7610, R90 ;  /* 0x00007610ff5a7816 */ /* 0x000fe2000000005a */
[----:B------:R-:W-:Y:S01]  /*53a0*/  IMAD R91, R91, UR4, RZ ;  /* 0x000000045b5b7c24 */ /* 0x000fe2000f8e02ff */
[----:B------:R-:W-:Y:S01]  /*53b0*/  PRMT R94, RZ, 0x7610, R94 ;  /* 0x00007610ff5e7816 */ /* 0x000fe2000000005e */
[----:B0-----:R-:W-:Y:S01]  /*53c0*/  IMAD.WIDE R10, R8, 0x2, R120 ;  /* 0x00000002080a7825 */ /* 0x001fe200078e0278 */
[----:B------:R-:W-:Y:S01]  /*53d0*/  PRMT R104, RZ, 0x7610, R104 ;  /* 0x00007610ff687816 */ /* 0x000fe20000000068 */
[----:B------:R-:W-:Y:S01]  /*53e0*/  ULDC UR4, c[0x0][0x238] ;  /* 0x00008e0000047ab9 */ /* 0x000fe20000000800 */
[----:B------:R-:W-:Y:S01]  /*53f0*/  PRMT R17, RZ, 0x7610, R17 ;  /* 0x00007610ff117816 */ /* 0x000fe20000000011 */
[----:B------:R-:W-:Y:S01]  /*5400*/  IMAD.WIDE R12, R91, 0x2, R120 ;  /* 0x000000025b0c7825 */ /* 0x000fe200078e0278 */
[----:B------:R-:W5:Y:S01]  /*5410*/  @!P0 LDG.E.U16 R90, desc[UR14][R10.64] ;  /* 0x0000000e0a5a8981 */ /* 0x000f62000c1e1500 */
[----:B------:R-:W-:-:S03]  /*5420*/  ULDC UR5, c[0x0][0x238] ;  /* 0x00008e0000057ab9 */ /* 0x000fc60000000800 */
[----:B------:R-:W5:Y:S01]  /*5430*/  @!P2 LDG.E.U16 R94, desc[UR14][R12.64] ;  /* 0x0000000e0c5ea981 */ /* 0x000f62000c1e1500 */
[----:B------:R-:W-:-:S05]  /*5440*/  IMAD.WIDE R8, R9, 0x2, R120 ;  /* 0x0000000209087825 */ /* 0x000fca00078e0278 */
[----:B------:R-:W5:Y:S04]  /*5450*/  @!P3 LDG.E.U16 R17, desc[UR14][R8.64] ;  /* 0x0000000e0811b981 */ /* 0x000f68000c1e1500 */
[----:B--2---:R0:W-:Y:S04]  /*5460*/  STL [R1+0xfc], R99 ;  /* 0x0000fc6301007387 */ /* 0x0041e80000100800 */
[----:B0-----:R-:W2:Y:S04]  /*5470*/  LDL.LU R99, [R1+0x2ac] ;  /* 0x0002ac0001637983 */ /* 0x001ea80000300800 */
[----:B---3--:R0:W-:Y:S04]  /*5480*/  STL [R1+0xf8], R101 ;  /* 0x0000f86501007387 */ /* 0x0081e80000100800 */
[----:B0-----:R-:W3:Y:S04]  /*5490*/  LDL.LU R101, [R1+0x2a8] ;  /* 0x0002a80001657983 */ /* 0x001ee80000300800 */
[----:B----4-:R0:W-:Y:S04]  /*54a0*/  STL [R1+0x8], R100 ;  /* 0x0000086401007387 */ /* 0x0101e80000100800 */
[----:B0-----:R-:W4:Y:S04]  /*54b0*/  LDL.LU R100, [R1+0x2a4] ;  /* 0x0002a40001647983 */ /* 0x001f280000300800 */
[----:B-----5:R0:W-:Y:S02]  /*54c0*/  STL [R1+0xf0], R95 ;  /* 0x0000f05f01007387 */ /* 0x0201e40000100800 */
[----:B0-----:R-:W0:Y:S02]  /*54d0*/  S2R R95, SR_TID.X ;  /* 0x00000000005f7919 */ /* 0x001e240000002100 */
[----:B------:R1:W-:Y:S04]  /*54e0*/  STL [R1+0xf4], R90 ;  /* 0x0000f45a01007387 */ /* 0x0003e80000100800 */
[----:B------:R5:W-:Y:S01]  /*54f0*/  STL [R1+0x4], R94 ;  /* 0x0000045e01007387 */ /* 0x000be20000100800 */
[----:B0-----:R-:W-:-:S02]  /*5500*/  SHF.R.U32.HI R10, RZ, 0x8, R95 ;  /* 0x00000008ff0a7819 */ /* 0x001fc4000001165f */
[----:B-1----:R-:W-:Y:S01]  /*5510*/  SHF.R.U32.HI R90, RZ, 0x8, R95 ;  /* 0x00000008ff5a7819 */ /* 0x002fe2000001165f */
[----:B-----5:R-:W0:Y:S03]  /*5520*/  S2R R94, SR_TID.X ;  /* 0x00000000005e7919 */ /* 0x020e260000002100 */
[----:B------:R-:W-:Y:S02]  /*5530*/  SGXT.U32 R90, R90, 0x1 ;  /* 0x000000015a5a781a */ /* 0x000fe40000000000 */
[----:B------:R-:W-:Y:S02]  /*5540*/  SGXT.U32 R10, R10, 0x1 ;  /* 0x000000010a0a781a */ /* 0x000fe40000000000 */
[----:B------:R-:W-:Y:S02]  /*5550*/  LOP3.LUT R90, R90, 0x46, RZ, 0xfc, !PT ;  /* 0x000000465a5a7812 */ /* 0x000fe400078efcff */
[----:B------:R-:W-:-:S02]  /*5560*/  LOP3.LUT R10, R10, 0x46, RZ, 0xfc, !PT ;  /* 0x000000460a0a7812 */ /* 0x000fc400078efcff */
[----:B------:R-:W-:Y:S02]  /*5570*/  ISETP.GE.AND P1, PT, R90, UR40, PT ;  /* 0x000000285a007c0c */ /* 0x000fe4000bf26270 */
[--C-:B------:R-:W-:Y:S01]  /*5580*/  SHF.R.U32.HI R90, RZ, 0x8, R95.reuse ;  /* 0x00000008ff5a7819 */ /* 0x100fe2000001165f */
[----:B------:R-:W-:Y:S01]  /*5590*/  IMAD R10, R10, UR8, RZ ;  /* 0x000000080a0a7c24 */ /* 0x000fe2000f8e02ff */
[----:B------:R-:W-:Y:S01]  /*55a0*/  SHF.R.U32.HI R91, RZ, 0x8, R95 ;  /* 0x00000008ff5b7819 */ /* 0x000fe2000001165f */
[----:B------:R-:W-:Y:S01]  /*55b0*/  ULDC UR8, c[0x0][0x238] ;  /* 0x00008e0000087ab9 */ /* 0x000fe20000000800 */
[----:B------:R-:W-:Y:S01]  /*55c0*/  SGXT.U32 R90, R90, 0x1 ;  /* 0x000000015a5a781a */ /* 0x000fe20000000000 */
[----:B------:R-:W-:-:S03]  /*55d0*/  IMAD.WIDE R10, R10, 0x2, R120 ;  /* 0x000000020a0a7825 */ /* 0x000fc600078e0278 */
[----:B------:R-:W-:-:S03]  /*55e0*/  LOP3.LUT R90, R90, 0x4a, RZ, 0xfc, !PT ;  /* 0x0000004a5a5a7812 */ /* 0x000fc600078efcff */
[----:B------:R1:W5:Y:S01]  /*55f0*/  @!P1 LDG.E.U16 R104, desc[UR14][R10.64] ;  /* 0x0000000e0a689981 */ /* 0x000362000c1e1500 */
[----:B------:R-:W-:Y:S01]  /*5600*/  ISETP.GE.AND P3, PT, R90, UR40, PT ;  /* 0x000000285a007c0c */ /* 0x000fe2000bf66270 */
[----:B-1----:R-:W1:Y:S01]  /*5610*/  S2R R11, SR_TID.X ;  /* 0x00000000000b7919 */ /* 0x002e620000002100 */
[----:B0-----:R-:W-:Y:S02]  /*5620*/  SHF.R.U32.HI R90, RZ, 0x8, R94 ;  /* 0x00000008ff5a7819 */ /* 0x001fe4000001165e */
[----:B------:R-:W-:Y:S02]  /*5630*/  SGXT.U32 R91, R91, 0x1 ;  /* 0x000000015b5b781a */ /* 0x000fe40000000000 */
[----:B------:R-:W-:Y:S01]  /*5640*/  SGXT.U32 R90, R90, 0x1 ;  /* 0x000000015a5a781a */ /* 0x000fe20000000000 */
[----:B------:R-:W0:Y:S01]  /*5650*/  S2R R10, SR_TID.X ;  /* 0x00000000000a7919 */ /* 0x000e220000002100 */
[----:B------:R-:W-:Y:S02]  /*5660*/  LOP3.LUT R91, R91, 0x44, RZ, 0xfc, !PT ;  /* 0x000000445b5b7812 */ /* 0x000fe400078efcff */
[----:B------:R-:W-:-:S02]  /*5670*/  LOP3.LUT R90, R90, 0x44, RZ, 0xfc, !PT ;  /* 0x000000445a5a7812 */ /* 0x000fc400078efcff */
[----:B------:R-:W-:-:S03]  /*5680*/  ISETP.GE.AND P0, PT, R91, UR40, PT ;  /* 0x000000285b007c0c */ /* 0x000fc6000bf06270 */
[----:B------:R-:W-:Y:S01]  /*5690*/  IMAD R90, R90, UR4, RZ ;  /* 0x000000045a5a7c24 */ /* 0x000fe2000f8e02ff */
[----:B------:R-:W-:Y:S01]  /*56a0*/  SHF.R.U32.HI R91, RZ, 0x8, R95 ;  /* 0x00000008ff5b7819 */ /* 0x000fe2000001165f */
[----:B------:R-:W-:Y:S02]  /*56b0*/  ULDC UR4, c[0x0][0x238] ;  /* 0x00008e0000047ab9 */ /* 0x000fe40000000800 */
[----:B------:R-:W-:Y:S01]  /*56c0*/  IMAD.WIDE R8, R90, 0x2, R120 ;  /* 0x000000025a087825 */ /* 0x000fe200078e0278 */
[----:B------:R-:W-:Y:S02]  /*56d0*/  SHF.R.U32.HI R90, RZ, 0x8, R95 ;  /* 0x00000008ff5a7819 */ /* 0x000fe4000001165f */
[----:B------:R-:W-:Y:S02]  /*56e0*/  SGXT.U32 R91, R91, 0x1 ;  /* 0x000000015b5b781a */ /* 0x000fe40000000000 */
[----:B------:R-:W-:Y:S02]  /*56f0*/  SGXT.U32 R90, R90, 0x1 ;  /* 0x000000015a5a781a */ /* 0x000fe40000000000 */
[----:B------:R-:W-:-:S02]  /*5700*/  LOP3.LUT R91, R91, 0x48, RZ, 0xfc, !PT ;  /* 0x000000485b5b7812 */ /* 0x000fc400078efcff */
[----:B------:R-:W-:Y:S02]  /*5710*/  LOP3.LUT R90, R90, 0x48, RZ, 0xfc, !PT ;  /* 0x000000485a5a7812 */ /* 0x000fe400078efcff */
[----:B------:R-:W-:Y:S02]  /*5720*/  ISETP.GE.AND P2, PT, R91, UR40, PT ;  /* 0x000000285b007c0c */ /* 0x000fe4000bf46270 */
[----:B-1----:R-:W-:Y:S01]  /*5730*/  SHF.R.U32.HI R11, RZ, 0x8, R11 ;  /* 0x00000008ff0b7819 */ /* 0x002fe2000001160b */
[----:B------:R-:W-:Y:S01]  /*5740*/  IMAD R90, R90, UR5, RZ ;  /* 0x000000055a5a7c24 */ /* 0x000fe2000f8e02ff */
[----:B------:R-:W-:Y:S01]  /*5750*/  PRMT R13, RZ, 0x7610, R13 ;  /* 0x00007610ff0d7816 */ /* 0x000fe2000000000d */
[----:B------:R-:W-:Y:S01]  /*5760*/  ULDC UR5, c[0x0][0x238] ;  /* 0x00008e0000057ab9 */ /* 0x000fe20000000800 */
[----:B------:R-:W-:Y:S01]  /*5770*/  SGXT.U32 R11, R11, 0x1 ;  /* 0x000000010b0b781a */ /* 0x000fe20000000000 */
[----:B------:R-:W-:-:S03]  /*5780*/  IMAD.WIDE R90, R90, 0x2, R120 ;  /* 0x000000025a5a7825 */ /* 0x000fc600078e0278 */
[----:B------:R-:W-:-:S03]  /*5790*/  LOP3.LUT R11, R11, 0x4c, RZ, 0xfc, !PT ;  /* 0x0000004c0b0b7812 */ /* 0x000fc600078efcff */
[----:B------:R1:W4:Y:S01]  /*57a0*/  @!P2 LDG.E.U16 R13, desc[UR14][R90.64] ;  /* 0x0000000e5a0da981 */ /* 0x000322000c1e1500 */
[----:B------:R-:W-:Y:S02]  /*57b0*/  ISETP.GE.AND P1, PT, R11, UR40, PT ;  /* 0x000000280b007c0c */ /* 0x000fe4000bf26270 */
[--C-:B0-----:R-:W-:Y:S02]  /*57c0*/  SHF.R.U32.HI R11, RZ, 0x8, R10.reuse ;  /* 0x00000008ff0b7819 */ /* 0x101fe4000001160a */
[--C-:B-1----:R-:W-:Y:S02]  /*57d0*/  SHF.R.U32.HI R91, RZ, 0x8, R10.reuse ;  /* 0x00000008ff5b7819 */ /* 0x102fe4000001160a */
[----:B------:R-:W-:-:S04]  /*57e0*/  SHF.R.U32.HI R10, RZ, 0x8, R10 ;  /* 0x00000008ff0a7819 */ /* 0x000fc8000001160a */
[----:B------:R-:W-:-:S04]  /*57f0*/  SGXT.U32 R10, R10, 0x1 ;  /* 0x000000010a0a781a */ /* 0x000fc80000000000 */
[----:B------:R-:W-:-:S04]  /*5800*/  LOP3.LUT R10, R10, 0x4e, RZ, 0xfc, !PT ;  /* 0x0000004e0a0a7812 */ /* 0x000fc800078efcff */
[----:B------:R-:W-:Y:S02]  /*5810*/  ISETP.GE.AND P2, PT, R10, UR40, PT ;  /* 0x000000280a007c0c */ /* 0x000fe4000bf46270 */
[----:B------:R-:W0:Y:S01]  /*5820*/  S2R R10, SR_TID.X ;  /* 0x00000000000a7919 */ /* 0x000e220000002100 */
[----:B------:R-:W-:-:S04]  /*5830*/  SGXT.U32 R11, R11, 0x1 ;  /* 0x000000010b0b781a */ /* 0x000fc80000000000 */
[----:B------:R-:W-:-:S04]  /*5840*/  LOP3.LUT R11, R11, 0x52, RZ, 0xfc, !PT ;  /* 0x000000520b0b7812 */ /* 0x000fc800078efcff */
[----:B------:R-:W-:Y:S02]  /*5850*/  ISETP.GE.AND P4, PT, R11, UR40, PT ;  /* 0x000000280b007c0c */ /* 0x000fe4000bf86270 */
[----:B------:R-:W-:-:S06]  /*5860*/  PRMT R102, RZ, 0x7610, R102 ;  /* 0x00007610ff667816 */ /* 0x000fcc0000000066 */
[----:B------:R-:W2:Y:S01]  /*5870*/  @!P0 LDG.E.U16 R102, desc[UR14][R8.64] ;  /* 0x0000000e08668981 */ /* 0x000ea2000c1e1500 */
[--C-:B0-----:R-:W-:Y:S02]  /*5880*/  SHF.R.U32.HI R11, RZ, 0x8, R10.reuse ;  /* 0x00000008ff0b7819 */ /* 0x101fe4000001160a */
[----:B------:R-:W-:-:S04]  /*5890*/  SHF.R.U32.HI R10, RZ, 0x8, R10 ;  /* 0x00000008ff0a7819 */ /* 0x000fc8000001160a */
[----:B------:R-:W-:-:S04]  /*58a0*/  SGXT.U32 R10, R10, 0x1 ;  /* 0x000000010a0a781a */ /* 0x000fc80000000000 */
[----:B------:R-:W-:-:S04]  /*58b0*/  LOP3.LUT R10, R10, 0x54, RZ, 0xfc, !PT ;  /* 0x000000540a0a7812 */ /* 0x000fc800078efcff */
[----:B------:R-:W-:Y:S02]  /*58c0*/  ISETP.GE.AND P0, PT, R10, UR40, PT ;  /* 0x000000280a007c0c */ /* 0x000fe4000bf06270 */
[----:B------:R-:W0:Y:S01]  /*58d0*/  S2R R10, SR_TID.X ;  /* 0x00000000000a7919 */ /* 0x000e220000002100 */
[----:B------:R-:W-:-:S04]  /*58e0*/  SHF.R.U32.HI R94, RZ, 0x8, R95 ;  /* 0x00000008ff5e7819 */ /* 0x000fc8000001165f */
[----:B------:R-:W-:Y:S02]  /*58f0*/  SGXT.U32 R94, R94, 0x1 ;  /* 0x000000015e5e781a */ /* 0x000fe40000000000 */
[----:B------:R-:W-:Y:S02]  /*5900*/  SGXT.U32 R11, R11, 0x1 ;  /* 0x000000010b0b781a */ /* 0x000fe40000000000 */
[----:B------:R-:W-:Y:S02]  /*5910*/  LOP3.LUT R94, R94, 0x4a, RZ, 0xfc, !PT ;  /* 0x0000004a5e5e7812 */ /* 0x000fe400078efcff */
[----:B------:R-:W-:-:S03]  /*5920*/  LOP3.LUT R11, R11, 0x4c, RZ, 0xfc, !PT ;  /* 0x0000004c0b0b7812 */ /* 0x000fc600078efcff */
[----:B------:R-:W-:Y:S01]  /*5930*/  IMAD R94, R94, UR4, RZ ;  /* 0x000000045e5e7c24 */ /* 0x000fe2000f8e02ff */
[----:B------:R-:W-:Y:S01]  /*5940*/  PRMT R106, RZ, 0x7610, R106 ;  /* 0x00007610ff6a7816 */ /* 0x000fe2000000006a */
[----:B------:R-:W-:Y:S02]  /*5950*/  ULDC UR4, c[0x0][0x238] ;  /* 0x00008e0000047ab9 */ /* 0x000fe40000000800 */
[----:B------:R-:W-:-:S04]  /*5960*/  IMAD.WIDE R94, R94, 0x2, R120 ;  /* 0x000000025e5e7825 */ /* 0x000fc800078e0278 */
[----:B------:R-:W-:Y:S01]  /*5970*/  IMAD R11, R11, UR4, RZ ;  /* 0x000000040b0b7c24 */ /* 0x000fe2000f8e02ff */
[----:B------:R1:W3:Y:S01]  /*5980*/  @!P3 LDG.E.U16 R106, desc[UR14][R94.64] ;  /* 0x0000000e5e6ab981 */ /* 0x0002e2000c1e1500 */
[----:B------:R-:W-:Y:S01]  /*5990*/  SGXT.U32 R91, R91, 0x1 ;  /* 0x000000015b5b781a */ /* 0x000fe20000000000 */
[----:B------:R-:W-:Y:S01]  /*59a0*/  ULDC UR4, c[0x0][0x238] ;  /* 0x00008e0000047ab9 */ /* 0x000fe20000000800 */
[----:B-1----:R-:W-:Y:S01]  /*59b0*/  IMAD.WIDE R94, R11, 0x2, R120 ;  /* 0x000000020b5e7825 */ /* 0x002fe200078e0278 */
[--C-:B0-----:R-:W-:Y:S02]  /*59c0*/  SHF.R.U32.HI R11, RZ, 0x8, R10.reuse ;  /* 0x00000008ff0b7819 */ /* 0x101fe4000001160a */
[----:B------:R-:W-:-:S04]  /*59d0*/  SHF.R.U32.HI R10, RZ, 0x8, R10 ;  /* 0x00000008ff0a7819 */ /* 0x000fc8000001160a */
[----:B------:R-:W-:-:S04]  /*59e0*/  SGXT.U32 R10, R10, 0x1 ;  /* 0x000000010a0a781a */ /* 0x000fc80000000000 */
[----:B------:R-:W-:Y:S02]  /*59f0*/  LOP3.LUT R10, R10, 0x4e, RZ, 0xfc, !PT ;  /* 0x0000004e0a0a7812 */ /* 0x000fe400078efcff */
[----:B------:R-:W-:Y:S02]  /*5a00*/  LOP3.LUT R91, R91, 0x50, RZ, 0xfc, !PT ;  /* 0x000000505b5b7812 */ /* 0x000fe400078efcff */
[----:B------:R-:W-:Y:S01]  /*5a10*/  PRMT R108, RZ, 0x7610, R108 ;  /* 0x00007610ff6c7816 */ /* 0x000fe2000000006c */
[----:B------:R-:W-:Y:S01]  /*5a20*/  IMAD R10, R10, UR5, RZ ;  /* 0x000000050a0a7c24 */ /* 0x000fe2000f8e02ff */
[----:B------:R-:W-:Y:S01]  /*5a30*/  ISETP.GE.AND P3, PT, R91, UR40, PT ;  /* 0x000000285b007c0c */ /* 0x000fe2000bf66270 */
[----:B------:R-:W-:Y:S01]  /*5a40*/  ULDC UR5, c[0x0][0x238] ;  /* 0x00008e0000057ab9 */ /* 0x000fe20000000800 */
[----:B------:R-:W-:Y:S01]  /*5a50*/  PRMT R110, RZ, 0x7610, R110 ;  /* 0x00007610ff6e7816 */ /* 0x000fe2000000006e */
[----:B------:R-:W-:Y:S01]  /*5a60*/  IMAD.WIDE R90, R10, 0x2, R120 ;  /* 0x000000020a5a7825 */ /* 0x000fe200078e0278 */
[----:B------:R0:W4:Y:S04]  /*5a70*/  @!P1 LDG.E.U16 R108, desc[UR14][R94.64] ;  /* 0x0000000e5e6c9981 */ /* 0x000128000c1e1500 */
[----:B------:R1:W4:Y:S01]  /*5a80*/  @!P2 LDG.E.U16 R110, desc[UR14][R90.64] ;  /* 0x0000000e5a6ea981 */ /* 0x000322000c1e1500 */
[----:B0-----:R-:W0:Y:S01]  /*5a90*/  S2R R95, SR_TID.X ;  /* 0x00000000005f7919 */ /* 0x001e220000002100 */
[----:B------:R-:W-:-:S04]  /*5aa0*/  SGXT.U32 R11, R11, 0x1 ;  /* 0x000000010b0b781a */ /* 0x000fc80000000000 */
[----:B------:R-:W-:Y:S02]  /*5ab0*/  LOP3.LUT R11, R11, 0x50, RZ, 0xfc, !PT ;  /* 0x000000500b0b7812 */ /* 0x000fe400078efcff */
[----:B------:R-:W-:-:S03]  /*5ac0*/  PRMT R9, RZ, 0x7610, R9 ;  /* 0x00007610ff097816 */ /* 0x000fc60000000009 */
[----:B------:R-:W-:Y:S01]  /*5ad0*/  IMAD R11, R11, UR4, RZ ;  /* 0x000000040b0b7c24 */ /* 0x000fe2000f8e02ff */
[----:B------:R-:W-:-:S03]  /*5ae0*/  ULDC UR4, c[0x0][0x238] ;  /* 0x00008e0000047ab9 */ /* 0x000fc60000000800 */
[----:B------:R-:W-:Y:S01]  /*5af0*/  IMAD.WIDE R10, R11, 0x2, R120 ;  /* 0x000000020b0a7825 */ /* 0x000fe200078e0278 */
[----:B-1----:R-:W-:-:S04]  /*5b00*/  PRMT R91, RZ, 0x7610, R91 ;  /* 0x00007610ff5b7816 */ /* 0x002fc8000000005b */
[----:B------:R1:W4:Y:S01]  /*5b10*/  @!P3 LDG.E.U16 R9, desc[UR14][R10.64] ;  /* 0x0000000e0a09b981 */ /* 0x000322000c1e1500 */
[----:B0-----:R-:W-:-:S04]  /*5b20*/  SHF.R.U32.HI R95, RZ, 0x8, R95 ;  /* 0x00000008ff5f7819 */ /* 0x001fc8000001165f */
[----:B------:R-:W-:-:S04]  /*5b30*/  SGXT.U32 R95, R95, 0x1 ;  /* 0x000000015f5f781a */ /* 0x000fc80000000000 */
[----:B------:R-:W-:-:S05]  /*5b40*/  LOP3.LUT R95, R95, 0x52, RZ, 0xfc, !PT ;  /* 0x000000525f5f7812 */ /* 0x000fca00078efcff */
[----:B------:R-:W-:Y:S01]  /*5b50*/  IMAD R95, R95, UR4, RZ ;  /* 0x000000045f5f7c24 */ /* 0x000fe2000f8e02ff */
[----:B------:R-:W-:Y:S01]  /*5b60*/  ULDC UR4, c[0x0][0x238] ;  /* 0x00008e0000047ab9 */ /* 0x000fe20000000800 */
[----:B--2---:R0:W-:Y:S04]  /*5b70*/  STL [R1+0xe8], R102 ;  /* 0x0000e86601007387 */ /* 0x0041e80000100800 */
[----:B0-----:R-:W2:Y:S04]  /*5b80*/  LDL.LU R102, [R1+0x2a0] ;  /* 0x0002a00001667983 */ /* 0x001ea80000300800 */
[----:B-----5:R0:W-:Y:S04]  /*5b90*/  STL [R1+0xec], R104 ;  /* 0x0000ec6801007387 */ /* 0x0201e80000100800 */
[----:B0-----:R-:W5:Y:S04]  /*5ba0*/  LDL.LU R104, [R1+0x29c] ;  /* 0x00029c0001687983 */ /* 0x001f680000300800 */
[----:B---3--:R0:W-:Y:S04]  /*5bb0*/  STL [R1], R106 ;  /* 0x0000006a01007387 */ /* 0x0081e80000100800 */
[----:B0-----:R-:W3:Y:S04]  /*5bc0*/  LDL.LU R106, [R1+0x298] ;  /* 0x00029800016a7983 */ /* 0x001ee80000300800 */
[----:B----4-:R0:W-:Y:S04]  /*5bd0*/  STL [R1+0xe0], R108 ;  /* 0x0000e06c01007387 */ /* 0x0101e80000100800 */
[----:B0-----:R-:W4:Y:S04]  /*5be0*/  LDL.LU R108, [R1+0x294] ;  /* 0x00029400016c7983 */ /* 0x001f280000300800 */
[----:B------:R0:W-:Y:S02]  /*5bf0*/  STL [R1+0xe4], R110 ;  /* 0x0000e46e01007387 */ /* 0x0001e40000100800 */
[----:B0-----:R-:W0:Y:S02]  /*5c00*/  S2R R110, SR_TID.X ;  /* 0x00000000006e7919 */ /* 0x001e240000002100 */
[----:B0-----:R-:W-:-:S04]  /*5c10*/  SHF.R.U32.HI R90, RZ, 0x8, R110 ;  /* 0x00000008ff5a7819 */ /* 0x001fc8000001166e */
[----:B------:R-:W-:-:S04]  /*5c20*/  SGXT.U32 R90, R90, 0x1 ;  /* 0x000000015a5a781a */ /* 0x000fc80000000000 */
[----:B------:R-:W-:-:S05]  /*5c30*/  LOP3.LUT R90, R90, 0x54, RZ, 0xfc, !PT ;  /* 0x000000545a5a7812 */ /* 0x000fca00078efcff */
[----:B------:R-:W-:Y:S01]  /*5c40*/  IMAD R90, R90, UR4, RZ ;  /* 0x000000045a5a7c24 */ /* 0x000fe2000f8e02ff */
[----:B------:R-:W-:Y:S01]  /*5c50*/  PRMT R122, RZ, 0x7610, R122 ;  /* 0x00007610ff7a7816 */ /* 0x000fe2000000007a */
[----:B------:R-:W-:Y:S01]  /*5c60*/  IMAD.WIDE R94, R95, 0x2, R120 ;  /* 0x000000025f5e7825 */ /* 0x000fe200078e0278 */
[----:B------:R-:W-:Y:S01]  /*5c70*/  SHF.R.U32.HI R110, RZ, 0x8, R110 ;  /* 0x00000008ff6e7819 */ /* 0x000fe2000001166e */
[----:B------:R-:W-:Y:S02]  /*5c80*/  ULDC UR4, c[0x0][0x238] ;  /* 0x00008e0000047ab9 */ /* 0x000fe40000000800 */
[----:B-1----:R-:W-:Y:S01]  /*5c90*/  IMAD.WIDE R10, R90, 0x2, R120 ;  /* 0x000000025a0a7825 */ /* 0x002fe200078e0278 */
[----:B------:R0:W4:Y:S04]  /*5ca0*/  @!P4 LDG.E.U16 R122, desc[UR14][R94.64] ;  /* 0x0000000e5e7ac981 */ /* 0x000128000c1e1500 */
[----:B------:R-:W2:Y:S01]  /*5cb0*/  @!P0 LDG.E.U16 R91, desc[UR14][R10.64] ;  /* 0x0000000e0a5b8981 */ /* 0x000ea2000c1e1500 */
[----:B0-----:R-:W0:Y:S01]  /*5cc0*/  S2R R95, SR_TID.X ;  /* 0x00000000005f7919 */ /* 0x001e220000002100 */
[----:B------:R-:W-:-:S04]  /*5cd0*/  SGXT.U32 R110, R110, 0x1 ;  /* 0x000000016e6e781a */ /* 0x000fc80000000000 */
[----:B------:R-:W-:-:S04]  /*5ce0*/  LOP3.LUT R110, R110, 0x56, RZ, 0xfc, !PT ;  /* 0x000000566e6e7812 */ /* 0x000fc800078efcff */
[----:B------:R-:W-:Y:S02]  /*5cf0*/  ISETP.GE.AND P1, PT, R110, UR40, PT ;  /* 0x000000286e007c0c */ /* 0x000fe4000bf26270 */
[--C-:B0-----:R-:W-:Y:S02]  /*5d00*/  SHF.R.U32.HI R110, RZ, 0x8, R95.reuse ;  /* 0x00000008ff6e7819 */ /* 0x101fe4000001165f */
[--C-:B------:R-:W-:Y:S02]  /*5d10*/  SHF.R.U32.HI R90, RZ, 0x8, R95.reuse ;  /* 0x00000008ff5a7819 */ /* 0x100fe4000001165f */
[----:B------:R-:W-:Y:S02]  /*5d20*/  SHF.R.U32.HI R95, RZ, 0x8, R95 ;  /* 0x00000008ff5f7819 */ /* 0x000fe4000001165f */
[----:B------:R-:W-:Y:S02]  /*5d30*/  SGXT.U32 R90, R90, 0x1 ;  /* 0x000000015a5a781a */ /* 0x000fe40000000000 */
[----:B------:R-:W-:-:S02]  /*5d40*/  SGXT.U32 R95, R95, 0x1 ;  /* 0x000000015f5f781a */ /* 0x000fc40000000000 */
[----:B------:R-:W-:Y:S02]  /*5d50*/  SGXT.U32 R110, R110, 0x1 ;  /* 0x000000016e6e781a */ /* 0x000fe40000000000 */
[----:B------:R-:W-:Y:S02]  /*5d60*/  LOP3.LUT R95, R95, 0x58, RZ, 0xfc, !PT ;  /* 0x000000585f5f7812 */ /* 0x000fe400078efcff */
[----:B------:R-:W-:Y:S02]  /*5d70*/  LOP3.LUT R90, R90, 0x5a, RZ, 0xfc, !PT ;  /* 0x0000005a5a5a7812 */ /* 0x000fe400078efcff */
[----:B------:R-:W-:Y:S02]  /*5d80*/  LOP3.LUT R110, R110, 0x5c, RZ, 0xfc, !PT ;  /* 0x0000005c6e6e7812 */ /* 0x000fe400078efcff */
[----:B------:R-:W-:Y:S02]  /*5d90*/  ISETP.GE.AND P2, PT, R95, UR40, PT ;  /* 0x000000285f007c0c */ /* 0x000fe4000bf46270 */
[----:B------:R-:W-:-:S02]  /*5da0*/  ISETP.GE.AND P3, PT, R90, UR40, PT ;  /* 0x000000285a007c0c */ /* 0x000fc4000bf66270 */
[----:B------:R-:W-:Y:S02]  /*5db0*/  ISETP.GE.AND P0, PT, R110, UR40, PT ;  /* 0x000000286e007c0c */ /* 0x000fe4000bf06270 */
[----:B------:R-:W-:Y:S02]  /*5dc0*/  PRMT R0, RZ, 0x7610, R0 ;  /* 0x00007610ff007816 */ /* 0x000fe40000000000 */
[----:B------:R-:W-:Y:S01]  /*5dd0*/  PRMT R112, RZ, 0x7610, R112 ;  /* 0x00007610ff707816 */ /* 0x000fe20000000070 */
[----:B--2---:R0:W-:Y:S02]  /*5de0*/  STL [R1+0xdc], R91 ;  /* 0x0000dc5b01007387 */ /* 0x0041e40000100800 */
[----:B0-----:R-:W0:Y:S02]  /*5df0*/  S2R R91, SR_TID.X ;  /* 0x00000000005b7919 */ /* 0x001e240000002100 */
[--C-:B0-----:R-:W-:Y:S02]  /*5e00*/  SHF.R.U32.HI R110, RZ, 0x8, R91.reuse ;  /* 0x00000008ff6e7819 */ /* 0x101fe4000001165b */
[----:B------:R-:W-:-:S02]  /*5e10*/  SHF.R.U32.HI R95, RZ, 0x8, R91 ;  /* 0x00000008ff5f7819 */ /* 0x000fc4000001165b */
[--C-:B------:R-:W-:Y:S02]  /*5e20*/  SHF.R.U32.HI R90, RZ, 0x8, R91.reuse ;  /* 0x00000008ff5a7819 */ /* 0x100fe4000001165b */
[----:B------:R-:W-:-:S04]  /*5e30*/  SHF.R.U32.HI R91, RZ, 0x8, R91 ;  /* 0x00000008ff5b7819 */ /* 0x000fc8000001165b */
[----:B------:R-:W-:-:S04]  /*5e40*/  SGXT.U32 R91, R91, 0x1 ;  /* 0x000000015b5b781a */ /* 0x000fc80000000000 */
[----:B------:R-:W-:-:S05]  /*5e50*/  LOP3.LUT R91, R91, 0x56, RZ, 0xfc, !PT ;  /* 0x000000565b5b7812 */ /* 0x000fca00078efcff */
[----:B------:R-:W-:-:S04]  /*5e60*/  IMAD R91, R91, UR8, RZ ;  /* 0x000000085b5b7c24 */ /* 0x000fc8000f8e02ff */
[----:B------:R-:W-:-:S05]  /*5e70*/  IMAD.WIDE R10, R91, 0x2, R120 ;  /* 0x000000025b0a7825 */ /* 0x000fca00078e0278 */
[----:B------:R0:W2:Y:S01]  /*5e80*/  @!P1 LDG.E.U16 R0, desc[UR14][R10.64] ;  /* 0x0000000e0a009981 */ /* 0x0000a2000c1e1500 */
[----:B------:R-:W-:-:S04]  /*5e90*/  SGXT.U32 R95, R95, 0x1 ;  /* 0x000000015f5f781a */ /* 0x000fc80000000000 */
[----:B------:R-:W-:-:S05]  /*5ea0*/  LOP3.LUT R95, R95, 0x5a, RZ, 0xfc, !PT ;  /* 0x0000005a5f5f7812 */ /* 0x000fca00078efcff */
[----:B------:R-:W-:Y:S01]  /*5eb0*/  IMAD R95, R95, UR4, RZ ;  /* 0x000000045f5f7c24 */ /* 0x000fe2000f8e02ff */
[----:B------:R-:W-:Y:S01]  /*5ec0*/  SGXT.U32 R110, R110, 0x1 ;  /* 0x000000016e6e781a */ /* 0x000fe20000000000 */
[----:B------:R-:W-:Y:S02]  /*5ed0*/  ULDC UR4, c[0x0][0x238] ;  /* 0x00008e0000047ab9 */ /* 0x000fe40000000800 */
[----:B------:R-:W-:-:S05]  /*5ee0*/  IMAD.WIDE R94, R95, 0x2, R120 ;  /* 0x000000025f5e7825 */ /* 0x000fca00078e0278 */
[----:B------:R-:W5:Y:S01]  /*5ef0*/  @!P3 LDG.E.U16 R112, desc[UR14][R94.64] ;  /* 0x0000000e5e70b981 */ /* 0x000f62000c1e1500 */
[----:B------:R-:W-:-:S04]  /*5f00*/  LOP3.LUT R110, R110, 0x5e, RZ, 0xfc, !PT ;  /* 0x0000005e6e6e7812 */ /* 0x000fc800078efcff */
[----:B------:R-:W-:Y:S02]  /*5f10*/  ISETP.GE.AND P4, PT, R110, UR40, PT ;  /* 0x000000286e007c0c */ /* 0x000fe4000bf86270 */
[----:B------:R-:W4:Y:S01]  /*5f20*/  LDL.LU R110, [R1+0x290] ;  /* 0x00029000016e7983 */ /* 0x000f220000300800 */
[----:B------:R-:W-:-:S04]  /*5f30*/  SGXT.U32 R90, R90, 0x1 ;  /* 0x000000015a5a781a */ /* 0x000fc80000000000 */
[----:B------:R-:W-:Y:S02]  /*5f40*/  LOP3.LUT R90, R90, 0x58, RZ, 0xfc, !PT ;  /* 0x000000585a5a7812 */ /* 0x000fe400078efcff */
[----:B------:R-:W-:-:S03]  /*5f50*/  PRMT R8, RZ, 0x7610, R8 ;  /* 0x00007610ff087816 */ /* 0x000fc60000000008 */
[----:B------:R-:W-:Y:S01]  /*5f60*/  IMAD R90, R90, UR5, RZ ;  /* 0x000000055a5a7c24 */ /* 0x000fe2000f8e02ff */
[----:B0-----:R-:W-:Y:S01]  /*5f70*/  PRMT R10, RZ, 0x7610, R10 ;  /* 0x00007610ff0a7816 */ /* 0x001fe2000000000a */
[----:B------:R-:W-:Y:S02]  /*5f80*/  ULDC UR5, c[0x0][0x238] ;  /* 0x00008e0000057ab9 */ /* 0x000fe40000000800 */
[----:B------:R-:W-:-:S05]  /*5f90*/  IMAD.WIDE R90, R90, 0x2, R120 ;  /* 0x000000025a5a7825 */ /* 0x000fca00078e0278 */
[----:B------:R0:W4:Y:S04]  /*5fa0*/  @!P2 LDG.E.U16 R8, desc[UR14][R90.64] ;  /* 0x0000000e5a08a981 */ /* 0x000128000c1e1500 */
[----:B--2---:R1:W-:Y:S02]  /*5fb0*/  STL [R1+0xd8], R0 ;  /* 0x0000d80001007387 */ /* 0x0043e40000100800 */
[----:B-1----:R-:W1:Y:S02]  /*5fc0*/  S2R R0, SR_TID.X ;  /* 0x0000000000007919 */ /* 0x002e640000002100 */
[----:B-----5:R2:W-:Y:S04]  /*5fd0*/  STL [R1+0xd4], R112 ;  /* 0x0000d47001007387 */ /* 0x0205e80000100800 */
[----:B------:R5:W-:Y:S01]  /*5fe0*/  STL.S16 [R1+0xcc], R10 ;  /* 0x0000cc0a01007387 */ /* 0x000be20000100600 */
[----:B-1----:R-:W-:-:S04]  /*5ff0*/  SHF.R.U32.HI R0, RZ, 0x8, R0 ;  /* 0x00000008ff007819 */ /* 0x002fc80000011600 */
[----:B------:R-:W-:-:S04]  /*6000*/  SGXT.U32 R0, R0, 0x1 ;  /* 0x000000010000781a */ /* 0x000fc80000000000 */
[C---:B--2---:R-:W-:Y:S02]  /*6010*/  LOP3.LUT R112, R0.reuse, 0x5e, RZ, 0xfc, !PT ;  /* 0x0000005e00707812 */ /* 0x044fe400078efcff */
[----:B------:R-:W-:-:S03]  /*6020*/  LOP3.LUT R95, R0, 0x60, RZ, 0xfc, !PT ;  /* 0x00000060005f7812 */ /* 0x000fc600078efcff */
[----:B------:R-:W-:Y:S01]  /*6030*/  IMAD R112, R112, UR4, RZ ;  /* 0x0000000470707c24 */ /* 0x000fe2000f8e02ff */
[----:B------:R-:W-:Y:S01]  /*6040*/  ISETP.GE.AND P1, PT, R95, UR40, PT ;  /* 0x000000285f007c0c */ /* 0x000fe2000bf26270 */
[----:B------:R-:W-:Y:S01]  /*6050*/  ULDC UR4, c[0x0][0x238] ;  /* 0x00008e0000047ab9 */ /* 0x000fe20000000800 */
[----:B------:R-:W-:Y:S01]  /*6060*/  LOP3.LUT R11, R0, 0x5c, RZ, 0xfc, !PT ;  /* 0x0000005c000b7812 */ /* 0x000fe200078efcff */
[----:B0-----:R-:W-:Y:S01]  /*6070*/  IMAD.WIDE R90, R112, 0x2, R120 ;  /* 0x00000002705a7825 */ /* 0x001fe200078e0278 */
[C---:B------:R-:W-:Y:S02]  /*6080*/  LOP3.LUT R112, R0.reuse, 0x62, RZ, 0xfc, !PT ;  /* 0x0000006200707812 */ /* 0x040fe400078efcff */
[----:B------:R-:W-:Y:S02]  /*6090*/  LOP3.LUT R95, R0, 0x64, RZ, 0xfc, !PT ;  /* 0x00000064005f7812 */ /* 0x000fe400078efcff */
[----:B------:R-:W2:Y:S01]  /*60a0*/  LDL R0, [R1+0xcc] ;  /* 0x0000cc0001007983 */ /* 0x000ea20000100800 */
[----:B------:R-:W-:Y:S01]  /*60b0*/  IMAD R11, R11, UR5, RZ ;  /* 0x000000050b0b7c24 */ /* 0x000fe2000f8e02ff */
[----:B------:R-:W-:Y:S01]  /*60c0*/  PRMT R94, RZ, 0x7610, R94 ;  /* 0x00007610ff5e7816 */ /* 0x000fe2000000005e */
[----:B------:R-:W-:-:S02]  /*60d0*/  ULDC UR5, c[0x0][0x238] ;  /* 0x00008e0000057ab9 */ /* 0x000fc40000000800 */
[----:B-----5:R-:W-:-:S03]  /*60e0*/  IMAD.WIDE R10, R11, 0x2, R120 ;  /* 0x000000020b0a7825 */ /* 0x020fc600078e0278 */
[----:B------:R0:W5:Y:S04]  /*60f0*/  @!P4 LDG.E.U16 R94, desc[UR14][R90.64] ;  /* 0x0000000e5a5ec981 */ /* 0x000168000c1e1500 */
[----:B--2---:R1:W2:Y:S01]  /*6100*/  @!P0 LDG.E.U16 R0, desc[UR14][R10.64] ;  /* 0x0000000e0a008981 */ /* 0x0042a2000c1e1500 */
[----:B------:R-:W-:-:S03]  /*6110*/  ISETP.GE.AND P2, PT, R112, UR40, PT ;  /* 0x0000002870007c0c */ /* 0x000fc6000bf46270 */
[----:B------:R-:W4:Y:S01]  /*6120*/  LDL.LU R112, [R1+0x28c] ;  /* 0x00028c0001707983 */ /* 0x000f220000300800 */
[----:B0-----:R-:W-:Y:S02]  /*6130*/  PRMT R91, RZ, 0x7610, R91 ;  /* 0x00007610ff5b7816 */ /* 0x001fe4000000005b */
[----:B-1----:R-:W-:Y:S01]  /*6140*/  PRMT R11, RZ, 0x7610, R11 ;  /* 0x00007610ff0b7816 */ /* 0x002fe2000000000b */
[----:B--2---:R0:W-:Y:S02]  /*6150*/  @!P0 STL [R1+0xcc], R0 ;  /* 0x0000cc0001008387 */ /* 0x0041e40000100800 */
[----:B0-----:R-:W0:Y:S02]  /*6160*/  S2R R0, SR_TID.X ;  /* 0x0000000000007919 */ /* 0x001e240000002100 */
[----:B-----5:R1:W-:Y:S04]  /*6170*/  STL [R1+0xd0], R94 ;  /* 0x0000d05e01007387 */ /* 0x0203e80000100800 */
[----:B------:R2:W-:Y:S01]  /*6180*/  STL.S16 [R1+0xc8], R91 ;  /* 0x0000c85b01007387 */ /* 0x0005e20000100600 */
[----:B------:R-:W-:-:S02]  /*6190*/  ISETP.GE.AND P0, PT, R95, UR40, PT ;  /* 0x000000285f007c0c */ /* 0x000fc4000bf06270 */
[----:B0-----:R-:W-:-:S04]  /*61a0*/  SHF.R.U32.HI R0, RZ, 0x8, R0 ;  /* 0x00000008ff007819 */ /* 0x001fc80000011600 */
[----:B------:R-:W-:-:S04]  /*61b0*/  SGXT.U32 R0, R0, 0x1 ;  /* 0x000000010000781a */ /* 0x000fc80000000000 */
[----:B-1----:R-:W-:-:S05]  /*61c0*/  LOP3.LUT R94, R0, 0x60, RZ, 0xfc, !PT ;  /* 0x00000060005e7812 */ /* 0x002fca00078efcff */
[----:B------:R-:W-:Y:S01]  /*61d0*/  IMAD R94, R94, UR5, RZ ;  /* 0x000000055e5e7c24 */ /* 0x000fe2000f8e02ff */
[----:B------:R-:W-:Y:S01]  /*61e0*/  LOP3.LUT R95, R0, 0x62, RZ, 0xfc, !PT ;  /* 0x00000062005f7812 */ /* 0x000fe200078efcff */
[----:B------:R-:W-:Y:S02]  /*61f0*/  ULDC UR5, c[0x0][0x238] ;  /* 0x00008e0000057ab9 */ /* 0x000fe40000000800 */
[----:B--2---:R-:W-:-:S05]  /*6200*/  IMAD.WIDE R90, R94, 0x2, R120 ;  /* 0x000000025e5a7825 */ /* 0x004fca00078e0278 */
[----:B------:R0:W2:Y:S02]  /*6210*/  @!P1 LDG.E.U16 R11, desc[UR14][R90.64] ;  /* 0x0000000e5a0b9981 */ /* 0x0000a4000c1e1500 */
[C---:B0-----:R-:W-:Y:S02]  /*6220*/  LOP3.LUT R90, R0.reuse, 0x66, RZ, 0xfc, !PT ;  /* 0x00000066005a7812 */ /* 0x041fe400078efcff */
[----:B------:R-:W-:Y:S02]  /*6230*/  LOP3.LUT R91, R0, 0x64, RZ, 0xfc, !PT ;  /* 0x00000064005b7812 */ /* 0x000fe400078efcff */
[----:B------:R-:W5:Y:S01]  /*6240*/  LDL R0, [R1+0xc8] ;  /* 0x0000c80001007983 */ /* 0x000f620000100800 */
[----:B------:R-:W-:Y:S01]  /*6250*/  IMAD R95, R95, UR4, RZ ;  /* 0x000000045f5f7c24 */ /* 0x000fe2000f8e02ff */
[----:B------:R-:W-:-:S03]  /*6260*/  ULDC UR4, c[0x0][0x238] ;  /* 0x00008e0000047ab9 */ /* 0x000fc60000000800 */
[----:B------:R-:W-:-:S05]  /*6270*/  IMAD.WIDE R94, R95, 0x2, R120 ;  /* 0x000000025f5e7825 */ /* 0x000fca00078e0278 */
[----:B-----5:R-:W5:Y:S01]  /*6280*/  @!P2 LDG.E.U16 R0, desc[UR14][R94.64] ;  /* 0x0000000e5e00a981 */ /* 0x020f62000c1e1500 */
[----:B------:R-:W-:Y:S01]  /*6290*/  IMAD R91, R91, UR4, RZ ;  /* 0x000000045b5b7c24 */ /* 0x000fe2000f8e02ff */
[----:B------:R-:W-:Y:S01]  /*62a0*/  ISETP.GE.AND P1, PT, R90, UR40, PT ;  /* 0x000000285a007c0c */ /* 0x000fe2000bf26270 */
[----:B------:R-:W-:Y:S01]  /*62b0*/  ULDC UR4, c[0x0][0x238] ;  /* 0x00008e0000047ab9 */ /* 0x000fe20000000800 */
[----:B------:R-:W-:Y:S01]  /*62c0*/  PRMT R15, RZ, 0x7610, R15 ;  /* 0x00007610ff0f7816 */ /* 0x000fe2000000000f */
[----:B------:R-:W-:-:S05]  /*62d0*/  IMAD.WIDE R90, R91, 0x2, R120 ;  /* 0x000000025b5a7825 */ /* 0x000fca00078e0278 */
[----:B------:R0:W3:Y:S01]  /*62e0*/  @!P0 LDG.E.U16 R15, desc[UR14][R90.64] ;  /* 0x0000000e5a0f8981 */ /* 0x0000e2000c1e1500 */
[----:B------:R-:W-:-:S03]  /*62f0*/  PRMT R10, RZ, 0x7610, R10 ;  /* 0x00007610ff0a7816 */ /* 0x000fc6000000000a */
[----:B-----5:R1:W-:Y:S02]  /*6300*/  @!P2 STL [R1+0xc8], R0 ;  /* 0x0000c8000100a387 */ /* 0x0203e40000100800 */
[----:B-1----:R-:W1:Y:S02]  /*6310*/  S2R R0, SR_TID.X ;  /* 0x0000000000007919 */ /* 0x002e640000002100 */
[----:B-1----:R-:W-:-:S04]  /*6320*/  SHF.R.U32.HI R0, RZ, 0x8, R0 ;  /* 0x00000008ff007819 */ /* 0x002fc80000011600 */
[----:B------:R-:W-:-:S04]  /*6330*/  SGXT.U32 R0, R0, 0x1 ;  /* 0x000000010000781a */ /* 0x000fc80000000000 */
[----:B0-----:R-:W-:-:S05]  /*6340*/  LOP3.LUT R91, R0, 0x66, RZ, 0xfc, !PT ;  /* 0x00000066005b7812 */ /* 0x001fca00078efcff */
[----:B------:R-:W-:Y:S01]  /*6350*/  IMAD R91, R91, UR4, RZ ;  /* 0x000000045b5b7c24 */ /* 0x000fe2000f8e02ff */
[----:B---3--:R0:W-:Y:S01]  /*6360*/  STL [R1+0xc4], R15 ;  /* 0x0000c40f01007387 */ /* 0x0081e20000100800 */
[----:B------:R-:W-:Y:S02]  /*6370*/  ULDC UR4, c[0x0][0x238] ;  /* 0x00008e0000047ab9 */ /* 0x000fe40000000800 */
[----:B------:R-:W-:-:S05]  /*6380*/  IMAD.WIDE R90, R91, 0x2, R120 ;  /* 0x000000025b5a7825 */ /* 0x000fca00078e0278 */
[----:B------:R1:W3:Y:S01]  /*6390*/  @!P1 LDG.E.U16 R10, desc[UR14][R90.64] ;  /* 0x0000000e5a0a9981 */ /* 0x0002e2000c1e1500 */
[----:B0-----:R-:W-:-:S04]  /*63a0*/  LOP3.LUT R15, R0, 0x68, RZ, 0xfc, !PT ;  /* 0x00000068000f7812 */ /* 0x001fc800078efcff */
[----:B------:R-:W-:Y:S02]  /*63b0*/  ISETP.GE.AND P0, PT, R15, UR40, PT ;  /* 0x000000280f007c0c */ /* 0x000fe4000bf06270 */
[C---:B-1----:R-:W-:Y:S02]  /*63c0*/  LOP3.LUT R91, R0.reuse, 0x68, RZ, 0xfc, !PT ;  /* 0x00000068005b7812 */ /* 0x042fe400078efcff */
[----:B------:R-:W-:-:S03]  /*63d0*/  LOP3.LUT R15, R0, 0x70, RZ, 0xfc, !PT ;  /* 0x00000070000f7812 */ /* 0x000fc600078efcff */
[----:B------:R-:W-:Y:S01]  /*63e0*/  IMAD R91, R91, UR5, RZ ;  /* 0x000000055b5b7c24 */ /* 0x000fe2000f8e02ff */
[----:B------:R-:W-:Y:S01]  /*63f0*/  PRMT R12, RZ, 0x7610, R12 ;  /* 0x00007610ff0c7816 */ /* 0x000fe2000000000c */
[----:B------:R-:W-:Y:S01]  /*6400*/  IMAD R15, R15, UR4, RZ ;  /* 0x000000040f0f7c24 */ /* 0x000fe2000f8e02ff */
[----:B------:R-:W-:Y:S01]  /*6410*/  ULDC UR4, c[0x0][0x238] ;  /* 0x00008e0000047ab9 */ /* 0x000fe20000000800 */
[----:B------:R-:W-:Y:S01]  /*6420*/  IMAD.WIDE R90, R91, 0x2, R120 ;  /* 0x000000025b5a7825 */ /* 0x000fe200078e0278 */
[----:B------:R-:W-:Y:S01]  /*6430*/  PRMT R124, RZ, 0x7610, R124 ;  /* 0x00007610ff7c7816 */ /* 0x000fe2000000007c */
[----:B------:R-:W-:Y:S01]  /*6440*/  ULDC UR5, c[0x0][0x238] ;  /* 0x00008e0000057ab9 */ /* 0x000fe20000000800 */
[----:B---3--:R0:W-:Y:S02]  /*6450*/  STL [R1+0xc0], R10 ;  /* 0x0000c00a01007387 */ /* 0x0081e40000100800 */
[----:B0-----:R-:W-:-:S04]  /*6460*/  LOP3.LUT R10, R0, 0x70, RZ, 0xfc, !PT ;  /* 0x00000070000a7812 */ /* 0x001fc800078efcff */
[----:B------:R-:W-:Y:S02]  /*6470*/  ISETP.GE.AND P1, PT, R10, UR40, PT ;  /* 0x000000280a007c0c */ /* 0x000fe4000bf26270 */
[----:B------:R-:W-:-:S06]  /*6480*/  PRMT R10, RZ, 0x7610, R10 ;  /* 0x00007610ff0a7816 */ /* 0x000fcc000000000a */
[----:B------:R0:W3:Y:S02]  /*6490*/  @!P0 LDG.E.U16 R10, desc[UR14][R90.64] ;  /* 0x0000000e5a0a8981 */ /* 0x0000e4000c1e1500 */
[----:B0-----:R-:W-:Y:S01]  /*64a0*/  IMAD.WIDE R90, R15, 0x2, R120 ;  /* 0x000000020f5a7825 */ /* 0x001fe200078e0278 */
[----:B------:R-:W-:-:S04]  /*64b0*/  LOP3.LUT R15, R0, 0x6a, RZ, 0xfc, !PT ;  /* 0x0000006a000f7812 */ /* 0x000fc800078efcff */
[----:B------:R0:W5:Y:S01]  /*64c0*/  @!P1 LDG.E.U16 R12, desc[UR14][R90.64] ;  /* 0x0000000e5a0c9981 */ /* 0x000162000c1e1500 */
[----:B------:R-:W-:Y:S02]  /*64d0*/  ISETP.GE.AND P0, PT, R15, UR40, PT ;  /* 0x000000280f007c0c */ /* 0x000fe4000bf06270 */
[C---:B------:R-:W-:Y:S02]  /*64e0*/  LOP3.LUT R15, R0.reuse, 0x78, RZ, 0xfc, !PT ;  /* 0x00000078000f7812 */ /* 0x040fe400078efcff */
[----:B0-----:R-:W-:Y:S02]  /*64f0*/  LOP3.LUT R91, R0, 0x6a, RZ, 0xfc, !PT ;  /* 0x0000006a005b7812 */ /* 0x001fe400078efcff */
[----:B------:R-:W-:-:S03]  /*6500*/  PRMT R0, RZ, 0x7610, R0 ;  /* 0x00007610ff007816 */ /* 0x000fc60000000000 */
[----:B------:R-:W-:Y:S01]  /*6510*/  IMAD R91, R91, UR4, RZ ;  /* 0x000000045b5b7c24 */ /* 0x000fe2000f8e02ff */
[----:B------:R-:W-:Y:S01]  /*6520*/  ISETP.GE.AND P1, PT, R15, UR40, PT ;  /* 0x000000280f007c0c */ /* 0x000fe2000bf26270 */
[----:B------:R-:W-:Y:S02]  /*6530*/  ULDC UR4, c[0x0][0x238] ;  /* 0x00008e0000047ab9 */ /* 0x000fe40000000800 */
[----:B------:R-:W-:-:S05]  /*6540*/  IMAD.WIDE R90, R91, 0x2, R120 ;  /* 0x000000025b5a7825 */ /* 0x000fca00078e0278 */
[----:B------:R-:W4:Y:S01]  /*6550*/  @!P0 LDG.E.U16 R0, desc[UR14][R90.64] ;  /* 0x0000000e5a008981 */ /* 0x000f22000c1e1500 */
[----:B------:R-:W-:-:S03]  /*6560*/  PRMT R15, RZ, 0x7610, R15 ;  /* 0x00007610ff0f7816 */ /* 0x000fc6000000000f */
[----:B----4-:R0:W-:Y:S02]  /*6570*/  STL [R1+0xb8], R0 ;  /* 0x0000b80001007387 */ /* 0x0101e40000100800 */
[----:B0-----:R-:W0:Y:S02]  /*6580*/  S2R R0, SR_TID.X ;  /* 0x0000000000007919 */ /* 0x001e240000002100 */
[----:B0-----:R-:W-:-:S04]  /*6590*/  SHF.R.U32.HI R0, RZ, 0x8, R0 ;  /* 0x00000008ff007819 */ /* 0x001fc80000011600 */
[----:B------:R-:W-:-:S04]  /*65a0*/  SGXT.U32 R0, R0, 0x1 ;  /* 0x000000010000781a */ /* 0x000fc80000000000 */
[----:B------:R-:W-:-:S05]  /*65b0*/  LOP3.LUT R91, R0, 0x78, RZ, 0xfc, !PT ;  /* 0x00000078005b7812 */ /* 0x000fca00078efcff */
[----:B------:R-:W-:Y:S01]  /*65c0*/  IMAD R91, R91, UR4, RZ ;  /* 0x000000045b5b7c24 */ /* 0x000fe2000f8e02ff */
[----:B------:R-:W-:-:S03]  /*65d0*/  ULDC UR4, c[0x0][0x238] ;  /* 0x00008e0000047ab9 */ /* 0x000fc60000000800 */
[----:B------:R-:W-:-:S05]  /*65e0*/  IMAD.WIDE R90, R91, 0x2, R120 ;  /* 0x000000025b5a7825 */ /* 0x000fca00078e0278 */
[----:B------:R0:W4:Y:S02]  /*65f0*/  @!P1 LDG.E.U16 R15, desc[UR14][R90.64] ;  /* 0x0000000e5a0f9981 */ /* 0x000124000c1e1500 */
[C---:B0-----:R-:W-:Y:S02]  /*6600*/  LOP3.LUT R90, R0.reuse, 0x6c, RZ, 0xfc, !PT ;  /* 0x0000006c005a7812 */ /* 0x041fe400078efcff */
[----:B------:R-:W-:Y:S02]  /*6610*/  LOP3.LUT R91, R0, 0x6c, RZ, 0xfc, !PT ;  /* 0x0000006c005b7812 */ /* 0x000fe400078efcff */
[----:B------:R-:W-:Y:S02]  /*6620*/  ISETP.GE.AND P0, PT, R90, UR40, PT ;  /* 0x000000285a007c0c */ /* 0x000fe4000bf06270 */
[----:B------:R-:W-:Y:S01]  /*6630*/  LOP3.LUT R90, R0, 0x6e, RZ, 0xfc, !PT ;  /* 0x0000006e005a7812 */ /* 0x000fe200078efcff */
[----:B------:R-:W-:Y:S01]  /*6640*/  IMAD R91, R91, UR4, RZ ;  /* 0x000000045b5b7c24 */ /* 0x000fe2000f8e02ff */
[----:B------:R-:W-:Y:S01]  /*6650*/  PRMT R0, RZ, 0x7610, R0 ;  /* 0x00007610ff007816 */ /* 0x000fe20000000000 */
[----:B------:R-:W-:Y:S01]  /*6660*/  ULDC UR4, c[0x0][0x238] ;  /* 0x00008e0000047ab9 */ /* 0x000fe20000000800 */
[----:B------:R-:W-:Y:S01]  /*6670*/  ISETP.GE.AND P1, PT, R90, UR40, PT ;  /* 0x000000285a007c0c */ /* 0x000fe2000bf26270 */
[----:B------:R-:W-:-:S06]  /*6680*/  IMAD.WIDE R90, R91, 0x2, R120 ;  /* 0x000000025b5a7825 */ /* 0x000fcc00078e0278 */
[----:B------:R-:W2:Y:S04]  /*6690*/  @!P0 LDG.E.U16 R0, desc[UR14][R90.64] ;  /* 0x0000000e5a008981 */ /* 0x000ea8000c1e1500 */
[----:B--2---:R0:W-:Y:S02]  /*66a0*/  STL [R1+0xb4], R0 ;  /* 0x0000b40001007387 */ /* 0x0041e40000100800 */
[----:B0-----:R-:W0:Y:S02]  /*66b0*/  S2R R0, SR_TID.X ;  /* 0x0000000000007919 */ /* 0x001e240000002100 */
[----:B0-----:R-:W-:-:S04]  /*66c0*/  SHF.R.U32.HI R0, RZ, 0x8, R0 ;  /* 0x00000008ff007819 */ /* 0x001fc80000011600 */
[----:B------:R-:W-:-:S04]  /*66d0*/  SGXT.U32 R0, R0, 0x1 ;  /* 0x000000010000781a */ /* 0x000fc80000000000 */
[----:B------:R-:W-:-:S05]  /*66e0*/  LOP3.LUT R91, R0, 0x6e, RZ, 0xfc, !PT ;  /* 0x0000006e005b7812 */ /* 0x000fca00078efcff */
[----:B------:R-:W-:Y:S01]  /*66f0*/  IMAD R91, R91, UR4, RZ ;  /* 0x000000045b5b7c24 */ /* 0x000fe2000f8e02ff */
[----:B------:R-:W-:Y:S01]  /*6700*/  PRMT R125, RZ, 0x7610, R125 ;  /* 0x00007610ff7d7816 */ /* 0x000fe2000000007d */
[----:B------:R-:W-:Y:S02]  /*6710*/  ULDC UR4, c[0x0][0x238] ;  /* 0x00008e0000047ab9 */ /* 0x000fe40000000800 */
[----:B------:R-:W-:-:S05]  /*6720*/  IMAD.WIDE R90, R91, 0x2, R120 ;  /* 0x000000025b5a7825 */ /* 0x000fca00078e0278 */
[----:B------:R0:W2:Y:S02]  /*6730*/  @!P1 LDG.E.U16 R124, desc[UR14][R90.64] ;  /* 0x0000000e5a7c9981 */ /* 0x0000a4000c1e1500 */
        /* <DEDUP_REMOVED lines=9> */
[----:B------:R0:W3:Y:S04]  /*67d0*/  @!P0 LDG.E.U16 R125, desc[UR14][R90.64] ;  /* 0x0000000e5a7d8981 */ /* 0x0000e8000c1e1500 */
[----:B--2---:R1:W-:Y:S02]  /*67e0*/  STL [R1+0xb0], R124 ;  /* 0x0000b07c01007387 */ /* 0x0043e40000100800 */
[----:B-1----:R-:W-:-:S05]  /*67f0*/  LOP3.LUT R124, R0, 0x74, RZ, 0xfc, !PT ;  /* 0x00000074007c7812 */ /* 0x002fca00078efcff */
[----:B------:R-:W-:Y:S01]  /*6800*/  IMAD R124, R124, UR4, RZ ;  /* 0x000000047c7c7c24 */ /* 0x000fe2000f8e02ff */
[----:B------:R-:W-:Y:S01]  /*6810*/  PRMT R119, RZ, 0x7610, R119 ;  /* 0x00007610ff777816 */ /* 0x000fe20000000077 */
[----:B------:R-:W-:Y:S02]  /*6820*/  ULDC UR4, c[0x0][0x238] ;  /* 0x00008e0000047ab9 */ /* 0x000fe40000000800 */
[----:B0-----:R-:W-:-:S05]  /*6830*/  IMAD.WIDE R90, R124, 0x2, R120 ;  /* 0x000000027c5a7825 */ /* 0x001fca00078e0278 */
[----:B------:R0:W2:Y:S01]  /*6840*/  @!P1 LDG.E.U16 R118, desc[UR14][R90.64] ;  /* 0x0000000e5a769981 */ /* 0x0000a2000c1e1500 */
[C---:B------:R-:W-:Y:S02]  /*6850*/  LOP3.LUT R124, R0.reuse, 0x76, RZ, 0xfc, !PT ;  /* 0x00000076007c7812 */ /* 0x040fe400078efcff */
[----:B0-----:R-:W-:-:S04]  /*6860*/  LOP3.LUT R90, R0, 0x76, RZ, 0xfc, !PT ;  /* 0x00000076005a7812 */ /* 0x001fc800078efcff */
[----:B------:R-:W-:Y:S02]  /*6870*/  ISETP.GE.AND P0, PT, R90, UR40, PT ;  /* 0x000000285a007c0c */ /* 0x000fe4000bf06270 */
[----:B------:R-:W-:Y:S01]  /*6880*/  LOP3.LUT R90, R0, 0x7a, RZ, 0xfc, !PT ;  /* 0x0000007a005a7812 */ /* 0x000fe200078efcff */
[----:B------:R-:W-:Y:S01]  /*6890*/  IMAD R124, R124, UR5, RZ ;  /* 0x000000057c7c7c24 */ /* 0x000fe2000f8e02ff */
[----:B------:R-:W-:Y:S01]  /*68a0*/  PRMT R95, RZ, 0x7610, R95 ;  /* 0x00007610ff5f7816 */ /* 0x000fe2000000005f */
[----:B------:R-:W-:Y:S01]  /*68b0*/  ULDC UR5, c[0x0][0x238] ;  /* 0x00008e0000057ab9 */ /* 0x000fe20000000800 */
[----:B------:R-:W-:Y:S01]  /*68c0*/  ISETP.GE.AND P1, PT, R90, UR40, PT ;  /* 0x000000285a007c0c */ /* 0x000fe2000bf26270 */
[----:B------:R-:W-:-:S06]  /*68d0*/  IMAD.WIDE R90, R124, 0x2, R120 ;  /* 0x000000027c5a7825 */ /* 0x000fcc00078e0278 */
[----:B------:R0:W5:Y:S04]  /*68e0*/  @!P0 LDG.E.U16 R119, desc[UR14][R90.64] ;  /* 0x0000000e5a778981 */ /* 0x000168000c1e1500 */
[----:B--2---:R1:W-:Y:S02]  /*68f0*/  STL [R1+0xac], R118 ;  /* 0x0000ac7601007387 */ /* 0x0043e40000100800 */
[----:B-1----:R-:W-:-:S05]  /*6900*/  LOP3.LUT R118, R0, 0x7a, RZ, 0xfc, !PT ;  /* 0x0000007a00767812 */ /* 0x002fca00078efcff */
[----:B------:R-:W-:Y:S01]  /*6910*/  IMAD R118, R118, UR4, RZ ;  /* 0x0000000476767c24 */ /* 0x000fe2000f8e02ff */
[----:B------:R-:W-:Y:S01]  /*6920*/  PRMT R113, RZ, 0x7610, R113 ;  /* 0x00007610ff717816 */ /* 0x000fe20000000071 */
[----:B------:R-:W-:Y:S02]  /*6930*/  ULDC UR4, c[0x0][0x238] ;  /* 0x00008e0000047ab9 */ /* 0x000fe40000000800 */
[----:B0-----:R-:W-:-:S05]  /*6940*/  IMAD.WIDE R90, R118, 0x2, R120 ;  /* 0x00000002765a7825 */ /* 0x001fca00078e0278 */
[----:B------:R0:W2:Y:S01]  /*6950*/  @!P1 LDG.E.U16 R95, desc[UR14][R90.64] ;  /* 0x0000000e5a5f9981 */ /* 0x0000a2000c1e1500 */
[----:B------:R-:W1:Y:S01]  /*6960*/  S2R R118, SR_TID.X ;  /* 0x0000000000767919 */ /* 0x000e620000002100 */
[----:B0-----:R-:W-:-:S04]  /*6970*/  LOP3.LUT R90, R0, 0x7c, RZ, 0xfc, !PT ;  /* 0x0000007c005a7812 */ /* 0x001fc800078efcff */
[----:B------:R-:W-:Y:S02]  /*6980*/  ISETP.GE.AND P0, PT, R90, UR40, PT ;  /* 0x000000285a007c0c */ /* 0x000fe4000bf06270 */
[----:B------:R-:W-:-:S04]  /*6990*/  LOP3.LUT R90, R0, 0x7e, RZ, 0xfc, !PT ;  /* 0x0000007e005a7812 */ /* 0x000fc800078efcff */
[----:B------:R-:W-:Y:S02]  /*69a0*/  ISETP.GE.AND P1, PT, R90, UR40, PT ;  /* 0x000000285a007c0c */ /* 0x000fe4000bf26270 */
[----:B------:R-:W-:Y:S01]  /*69b0*/  PRMT R111, RZ, 0x7610, R111 ;  /* 0x00007610ff6f7816 */ /* 0x000fe2000000006f */
[----:B--2---:R1:W-:Y:S02]  /*69c0*/  STL [R1+0x64], R95 ;  /* 0x0000645f01007387 */ /* 0x0043e40000100800 */
[--C-:B-1----:R-:W-:Y:S02]  /*69d0*/  SHF.R.U32.HI R95, RZ, 0x8, R118.reuse ;  /* 0x00000008ff5f7819 */ /* 0x102fe40000011676 */
[----:B------:R-:W-:-:S04]  /*69e0*/  SHF.R.U32.HI R118, RZ, 0x8, R118 ;  /* 0x00000008ff767819 */ /* 0x000fc80000011676 */
[----:B------:R-:W-:Y:S02]  /*69f0*/  SGXT.U32 R118, R118, 0x1 ;  /* 0x000000017676781a */ /* 0x000fe40000000000 */
[----:B------:R-:W-:Y:S02]  /*6a00*/  SGXT.U32 R95, R95, 0x1 ;  /* 0x000000015f5f781a */ /* 0x000fe40000000000 */
[----:B------:R-:W-:Y:S02]  /*6a10*/  LOP3.LUT R118, R118, 0x7c, RZ, 0xfc, !PT ;  /* 0x0000007c76767812 */ /* 0x000fe400078efcff */
[----:B------:R-:W-:-:S03]  /*6a20*/  LOP3.LUT R95, R95, 0x7e, RZ, 0xfc, !PT ;  /* 0x0000007e5f5f7812 */ /* 0x000fc600078efcff */
[----:B------:R-:W-:Y:S02]  /*6a30*/  IMAD R118, R118, UR5, RZ ;  /* 0x0000000576767c24 */ /* 0x000fe4000f8e02ff */
[----:B------:R-:W-:Y:S02]  /*6a40*/  IMAD R95, R95, UR4, RZ ;  /* 0x000000045f5f7c24 */ /* 0x000fe4000f8e02ff */
[----:B------:R-:W-:-:S05]  /*6a50*/  IMAD.WIDE R90, R118, 0x2, R120 ;  /* 0x00000002765a7825 */ /* 0x000fca00078e0278 */
[----:B------:R0:W2:Y:S02]  /*6a60*/  @!P0 LDG.E.U16 R113, desc[UR14][R90.64] ;  /* 0x0000000e5a718981 */ /* 0x0000a4000c1e1500 */
[----:B0-----:R-:W-:Y:S02]  /*6a70*/  IMAD.WIDE R90, R95, 0x2, R120 ;  /* 0x000000025f5a7825 */ /* 0x001fe400078e0278 */
[----:B------:R-:W0:Y:S03]  /*6a80*/  S2R R95, SR_TID.X ;  /* 0x00000000005f7919 */ /* 0x000e260000002100 */
[----:B------:R0:W4:Y:S04]  /*6a90*/  @!P1 LDG.E.U16 R111, desc[UR14][R90.64] ;  /* 0x0000000e5a6f9981 */ /* 0x000128000c1e1500 */
[----:B---3--:R-:W-:Y:S01]  /*6aa0*/  STL [R1+0xa4], R125 ;  /* 0x0000a47d01007387 */ /* 0x008fe20000100800 */
[----:B------:R-:W-:-:S03]  /*6ab0*/  IMAD.MOV.U32 R118, RZ, RZ, R5 ;  /* 0x000000ffff767224 */ /* 0x000fc600078e0005 */
[----:B------:R-:W-:Y:S04]  /*6ac0*/  STL [R1+0x1cc], R120 ;  /* 0x0001cc7801007387 */ /* 0x000fe80000100800 */
[----:B------:R-:W-:Y:S04]  /*6ad0*/  STL [R1+0x1c8], R121 ;  /* 0x0001c87901007387 */ /* 0x000fe80000100800 */
[----:B-----5:R1:W-:Y:S04]  /*6ae0*/  STL [R1+0xa8], R119 ;  /* 0x0000a87701007387 */ /* 0x0203e80000100800 */
[----:B------:R-:W-:Y:S01]  /*6af0*/  STL [R1+0x1d4], R114 ;  /* 0x0001d47201007387 */ /* 0x000fe20000100800 */
[----:B0-----:R-:W-:-:S02]  /*6b00*/  LOP3.LUT R90, R95, 0x7f, RZ, 0xc0, !PT ;  /* 0x0000007f5f5a7812 */ /* 0x001fc400078ec0ff */
[----:B------:R-:W-:Y:S01]  /*6b10*/  LOP3.LUT R124, R95, 0x7f, RZ, 0xc0, !PT ;  /* 0x0000007f5f7c7812 */ /* 0x000fe200078ec0ff */
[----:B-1----:R-:W-:Y:S01]  /*6b20*/  IMAD.MOV.U32 R119, RZ, RZ, R88 ;  /* 0x000000ffff777224 */ /* 0x002fe200078e0058 */
[----:B------:R-:W-:Y:S01]  /*6b30*/  ISETP.GE.AND P0, PT, R90, UR40, PT ;  /* 0x000000285a007c0c */ /* 0x000fe2000bf06270 */
[----:B------:R-:W-:Y:S01]  /*6b40*/  IMAD.MOV.U32 R88, RZ, RZ, R7 ;  /* 0x000000ffff587224 */ /* 0x000fe200078e0007 */
[----:B------:R-:W-:Y:S01]  /*6b50*/  STL [R1+0x1d0], R115 ;  /* 0x0001d07301007387 */ /* 0x000fe20000100800 */
[----:B------:R-:W-:-:S03]  /*6b60*/  IMAD R124, R124, UR41, RZ ;  /* 0x000000297c7c7c24 */ /* 0x000fc6000f8e02ff */
[----:B------:R-:W-:Y:S01]  /*6b70*/  STL [R1+0x1dc], R116 ;  /* 0x0001dc7401007387 */ /* 0x000fe20000100800 */
[----:B------:R-:W-:-:S03]  /*6b80*/  PRMT R5, RZ, 0x7610, R5 ;  /* 0x00007610ff057816 */ /* 0x000fc60000000005 */
[----:B------:R-:W-:Y:S04]  /*6b90*/  STL [R1+0x1d8], R117 ;  /* 0x0001d87501007387 */ /* 0x000fe80000100800 */
[----:B------:R-:W-:Y:S04]  /*6ba0*/  STL.64 [R1+0x10], R118 ;  /* 0x0000107601007387 */ /* 0x000fe80000100a00 */
[----:B------:R0:W-:Y:S02]  /*6bb0*/  STL.64 [R1+0x18], R88 ;  /* 0x0000185801007387 */ /* 0x0001e40000100a00 */
[----:B0-----:R-:W-:Y:S01]  /*6bc0*/  IMAD.WIDE R88, R124, 0x2, R88 ;  /* 0x000000027c587825 */ /* 0x001fe200078e0258 */
[----:B------:R-:W-:Y:S06]  /*6bd0*/  BAR.SYNC.DEFER_BLOCKING 0x0 ;  /* 0x0000000000007b1d */ /* 0x000fec0000010000 */
[----:B------:R-:W3:Y:S01]  /*6be0*/  @!P0 LDG.E.U16 R5, desc[UR14][R88.64] ;  /* 0x0000000e58058981 */ /* 0x000ee2000c1e1500 */
[C---:B------:R-:W-:Y:S01]  /*6bf0*/  LOP3.LUT P1, RZ, R95.reuse, 0x100, RZ, 0xc0, !PT ;  /* 0x000001005fff7812 */ /* 0x040fe2000782c0ff */
[----:B------:R-:W-:-:S02]  /*6c00*/  IMAD.SHL.U32 R125, R95, 0x2, RZ ;  /* 0x000000025f7d7824 */ /* 0x000fc400078e00ff */
[----:B--2---:R-:W-:Y:S04]  /*6c10*/  STL [R1+0xa0], R113 ;  /* 0x0000a07101007387 */ /* 0x004fe80000100800 */
[----:B---3--:R0:W-:Y:S04]  /*6c20*/  STL [R1+0x8c], R5 ;  /* 0x00008c0501007387 */ /* 0x0081e80000100800 */
[----:B----4-:R-:W-:Y:S01]  /*6c30*/  STL [R1+0x9c], R111 ;  /* 0x00009c6f01007387 */ /* 0x010fe20000100800 */
[----:B0-----:R-:W-:-:S03]  /*6c40*/  IMAD.SHL.U32 R5, R95, 0x100, RZ ;  /* 0x000001005f057824 */ /* 0x001fc600078e00ff */
[----:B------:R-:W2:Y:S04]  /*6c50*/  LDL.LU R95, [R1+0x48] ;  /* 0x00004800015f7983 */ /* 0x000ea80000300800 */
[----:B------:R-:W3:Y:S01]  /*6c60*/  LDL.LU R7, [R1+0x50] ;  /* 0x0000500001077983 */ /* 0x000ee20000300800 */
[----:B------:R-:W-:Y:S01]  /*6c70*/  LOP3.LUT R99, R99, R98, RZ, 0x3c, !PT ;  /* 0x0000006263637212 */ /* 0x000fe200078e3cff */
[----:B------:R-:W-:Y:S01]  /*6c80*/  IMAD.WIDE R90, R124, 0x2, R114 ;  /* 0x000000027c5a7825 */ /* 0x000fe200078e0272 */
[----:B------:R-:W-:Y:S02]  /*6c90*/  PRMT R109, RZ, 0x7610, R109 ;  /* 0x00007610ff6d7816 */ /* 0x000fe4000000006d */
[----:B------:R-:W-:Y:S02]  /*6ca0*/  LOP3.LUT R125, R5, 0xc07e, R125, 0xc8, !PT ;  /* 0x0000c07e057d7812 */ /* 0x000fe400078ec87d */
[----:B------:R-:W-:-:S02]  /*6cb0*/  SEL R5, RZ, 0x90, !P1 ;  /* 0x00000090ff057807 */ /* 0x000fc40004800000 */
[----:B------:R-:W-:Y:S01]  /*6cc0*/  LOP3.LUT R98, R99, R98, RZ, 0x3c, !PT ;  /* 0x0000006263627212 */ /* 0x000fe200078e3cff */
[----:B------:R0:W4:Y:S01]  /*6cd0*/  @!P0 LDG.E.U16 R109, desc[UR14][R90.64] ;  /* 0x0000000e5a6d8981 */ /* 0x000122000c1e1500 */
[----:B------:R-:W-:Y:S02]  /*6ce0*/  PRMT R107, RZ, 0x7610, R107 ;  /* 0x00007610ff6b7816 */ /* 0x000fe4000000006b */
[----:B------:R-:W-:Y:S02]  /*6cf0*/  LOP3.LUT R125, R125, R5, RZ, 0x3c, !PT ;  /* 0x000000057d7d7212 */ /* 0x000fe400078e3cff */
[----:B------:R-:W-:Y:S01]  /*6d00*/  LOP3.LUT R99, R99, R98, RZ, 0x3c, !PT ;  /* 0x0000006263637212 */ /* 0x000fe200078e3cff */
[----:B------:R-:W-:Y:S02]  /*6d10*/  IMAD.MOV.U32 R89, RZ, RZ, R23 ;  /* 0x000000ffff597224 */ /* 0x000fe400078e0017 */
[----:B0-----:R-:W-:Y:S01]  /*6d20*/  IMAD.WIDE R90, R124, 0x2, R116 ;  /* 0x000000027c5a7825 */ /* 0x001fe200078e0274 */
[----:B------:R0:W-:Y:S01]  /*6d30*/  STS.U16 [R125+UR12], R22 ;  /* 0x000000167d007988 */ /* 0x0001e2000800040c */
[----:B------:R-:W-:-:S02]  /*6d40*/  PRMT R101, RZ, 0x7610, R101 ;  /* 0x00007610ff657816 */ /* 0x000fc40000000065 */
[----:B------:R-:W-:Y:S01]  /*6d50*/  PRMT R105, RZ, 0x7610, R105 ;  /* 0x00007610ff697816 */ /* 0x000fe20000000069 */
[----:B------:R1:W5:Y:S01]  /*6d60*/  @!P0 LDG.E.U16 R107, desc[UR14][R90.64] ;  /* 0x0000000e5a6b8981 */ /* 0x000362000c1e1500 */
[----:B------:R-:W-:Y:S02]  /*6d70*/  IMAD.MOV.U32 R88, RZ, RZ, R92 ;  /* 0x000000ffff587224 */ /* 0x000fe400078e005c */
[C---:B0-----:R-:W-:Y:S01]  /*6d80*/  IMAD.WIDE R22, R124.reuse, 0x2, R98 ;  /* 0x000000027c167825 */ /* 0x041fe200078e0262 */
[----:B------:R0:W-:Y:S03]  /*6d90*/  STS.U16 [R125+UR12+0x400], R3 ;  /* 0x000400037d007988 */ /* 0x0001e6000800040c */
[----:B-1----:R-:W-:Y:S01]  /*6da0*/  IMAD.WIDE R90, R124, 0x2, R118 ;  /* 0x000000027c5a7825 */ /* 0x002fe200078e0276 */
[----:B------:R1:W5:Y:S04]  /*6db0*/  @!P0 LDG.E.U16 R101, desc[UR14][R22.64] ;  /* 0x0000000e16658981 */ /* 0x000368000c1e1500 */
[----:B------:R-:W5:Y:S01]  /*6dc0*/  @!P0 LDG.E.U16 R105, desc[UR14][R90.64] ;  /* 0x0000000e5a698981 */ /* 0x000f62000c1e1500 */
[----:B0-----:R-:W-:-:S03]  /*6dd0*/  PRMT R3, RZ, 0x7610, R3 ;  /* 0x00007610ff037816 */ /* 0x001fc60000000003 */
[----:B------:R0:W-:Y:S04]  /*6de0*/  STL.64 [R1+0x20], R88 ;  /* 0x0000205801007387 */ /* 0x0001e80000100a00 */
[----:B------:R-:W5:Y:S04]  /*6df0*/  LDL.LU R92, [R1+0x54] ;  /* 0x00005400015c7983 */ /* 0x000f680000300800 */
[----:B------:R-:W5:Y:S01]  /*6e00*/  LDL.LU R91, [R1+0x5c] ;  /* 0x00005c00015b7983 */ /* 0x000f620000300800 */
[----:B--2---:R-:W-:Y:S02]  /*6e10*/  IMAD.MOV.U32 R119, RZ, RZ, R95 ;  /* 0x000000ffff777224 */ /* 0x004fe400078e005f */
[----:B---3--:R-:W-:-:S04]  /*6e20*/  IMAD.MOV.U32 R118, RZ, RZ, R7 ;  /* 0x000000ffff767224 */ /* 0x008fc800078e0007 */
[----:B-1----:R-:W-:-:S05]  /*6e30*/  IMAD.WIDE R22, R124, 0x2, R118 ;  /* 0x000000027c167825 */ /* 0x002fca00078e0276 */
[----:B------:R-:W2:Y:S01]  /*6e40*/  @!P0 LDG.E.U16 R3, desc[UR14][R22.64] ;  /* 0x0000000e16038981 */ /* 0x000ea2000c1e1500 */
[----:B------:R-:W-:Y:S01]  /*6e50*/  PRMT R103, RZ, 0x7610, R103 ;  /* 0x00007610ff677816 */ /* 0x000fe20000000067 */
[----:B0-----:R-:W-:Y:S02]  /*6e60*/  IMAD.WIDE R88, R124, 0x2, R88 ;  /* 0x000000027c587825 */ /* 0x001fe400078e0258 */
[----:B----4-:R-:W-:Y:S04]  /*6e70*/  STL [R1+0x98], R109 ;  /* 0x0000986d01007387 */ /* 0x010fe80000100800 */
[----:B------:R-:W3:Y:S04]  /*6e80*/  LDL.LU R90, [R1+0x60] ;  /* 0x00006000015a7983 */ /* 0x000ee80000300800 */
[----:B------:R-:W4:Y:S04]  /*6e90*/  LDL.LU R5, [R1+0x6c] ;  /* 0x00006c0001057983 */ /* 0x000f280000300800 */
[----:B-----5:R-:W-:Y:S04]  /*6ea0*/  STL [R1+0x94], R107 ;  /* 0x0000946b01007387 */ /* 0x020fe80000100800 */
[----:B------:R-:W-:Y:S04]  /*6eb0*/  STL.64 [R1+0x28], R98 ;  /* 0x0000286201007387 */ /* 0x000fe80000100a00 */
[----:B------:R-:W5:Y:S04]  /*6ec0*/  @!P0 LDG.E.U16 R103, desc[UR14][R88.64] ;  /* 0x0000000e58678981 */ /* 0x000f68000c1e1500 */
[----:B------:R-:W-:Y:S04]  /*6ed0*/  STL [R1+0x90], R105 ;  /* 0x0000906901007387 */ /* 0x000fe80000100800 */
[----:B------:R-:W5:Y:S04]  /*6ee0*/  LDL.LU R88, [R1+0x70] ;  /* 0x0000700001587983 */ /* 0x000f680000300800 */
[----:B------:R-:W5:Y:S04]  /*6ef0*/  LDL.LU R7, [R1+0x74] ;  /* 0x0000740001077983 */ /* 0x000f680000300800 */
[----:B------:R-:W-:Y:S04]  /*6f00*/  STL [R1+0x1e4], R118 ;  /* 0x0001e47601007387 */ /* 0x000fe80000100800 */
[----:B------:R-:W-:Y:S04]  /*6f10*/  STL [R1+0x1e0], R119 ;  /* 0x0001e07701007387 */ /* 0x000fe80000100800 */
[----:B------:R0:W-:Y:S01]  /*6f20*/  STS.U16 [R125+UR12+0x800], R2 ;  /* 0x000800027d007988 */ /* 0x0001e2000800040c */
[----:B------:R-:W-:Y:S01]  /*6f30*/  PRMT R121, RZ, 0x7610, R121 ;  /* 0x00007610ff797816 */ /* 0x000fe20000000079 */
[----:B0-----:R-:W-:-:S02]  /*6f40*/  IMAD.MOV.U32 R2, RZ, RZ, R91 ;  /* 0x000000ffff027224 */ /* 0x001fc400078e005b */
[----:B--2---:R0:W-:Y:S02]  /*6f50*/  STL [R1+0x80], R3 ;  /* 0x0000800301007387 */ /* 0x0041e40000100800 */
[----:B0-----:R-:W-:Y:S02]  /*6f60*/  IMAD.MOV.U32 R3, RZ, RZ, R92 ;  /* 0x000000ffff037224 */ /* 0x001fe400078e005c */
[----:B------:R-:W2:Y:S01]  /*6f70*/  LDL.LU R92, [R1+0xc] ;  /* 0x00000c00015c7983 */ /* 0x000ea20000300800 */
[----:B------:R-:W-:-:S05]  /*6f80*/  IMAD.WIDE R22, R124, 0x2, R2 ;  /* 0x000000027c167825 */ /* 0x000fca00078e0202 */
[----:B------:R-:W5:Y:S04]  /*6f90*/  @!P0 LDG.E.U16 R121, desc[UR14][R22.64] ;  /* 0x0000000e16798981 */ /* 0x000f68000c1e1500 */
[----:B------:R-:W-:Y:S04]  /*6fa0*/  STL [R1+0x1ec], R2 ;  /* 0x0001ec0201007387 */ /* 0x000fe80000100800 */
[----:B------:R-:W-:Y:S04]  /*6fb0*/  STL [R1+0x1e8], R3 ;  /* 0x0001e80301007387 */ /* 0x000fe80000100800 */
[----:B------:R4:W-:Y:S02]  /*6fc0*/  STS.U16 [R125+UR12+0xc00], R4 ;  /* 0x000c00047d007988 */ /* 0x0009e4000800040c */
[----:B----4-:R-:W-:-:S02]  /*6fd0*/  IMAD.MOV.U32 R4, RZ, RZ, R5 ;  /* 0x000000ffff047224 */ /* 0x010fc400078e0005 */
[----:B---3--:R-:W-:Y:S01]  /*6fe0*/  IMAD.MOV.U32 R5, RZ, RZ, R90 ;  /* 0x000000ffff057224 */ /* 0x008fe200078e005a */
[----:B-----5:R-:W-:Y:S04]  /*6ff0*/  STL [R1+0x1f0], R121 ;  /* 0x0001f07901007387 */ /* 0x020fe80000100800 */
[----:B------:R-:W3:Y:S04]  /*7000*/  LDL.LU R91, [R1+0x38] ;  /* 0x00003800015b7983 */ /* 0x000ee80000300800 */
[----:B------:R-:W4:Y:S04]  /*7010*/  LDL.LU R90, [R1+0x3c] ;  /* 0x00003c00015a7983 */ /* 0x000f280000300800 */
[----:B------:R-:W5:Y:S01]  /*7020*/  LDL.LU R89, [R1+0x44] ;  /* 0x0000440001597983 */ /* 0x000f620000300800 */
[----:B------:R-:W-:Y:S01]  /*7030*/  PRMT R94, RZ, 0x7610, R94 ;  /* 0x00007610ff5e7816 */ /* 0x000fe2000000005e */
[----:B------:R-:W-:-:S02]  /*7040*/  IMAD.WIDE R22, R124, 0x2, R4 ;  /* 0x000000027c167825 */ /* 0x000fc400078e0204 */
[----:B------:R0:W-:Y:S01]  /*7050*/  STS.U16 [R125+UR12+0x1000], R6 ;  /* 0x001000067d007988 */ /* 0x0001e2000800040c */
[----:B------:R-:W-:-:S03]  /*7060*/  PRMT R120, RZ, 0x7610, R120 ;  /* 0x00007610ff787816 */ /* 0x000fc60000000078 */
[----:B------:R1:W-:Y:S04]  /*7070*/  STL [R1+0x88], R103 ;  /* 0x0000886701007387 */ /* 0x0003e80000100800 */
[----:B------:R2:W4:Y:S01]  /*7080*/  @!P0 LDG.E.U16 R94, desc[UR14][R22.64] ;  /* 0x0000000e165e8981 */ /* 0x000522000c1e1500 */
[----:B0-----:R-:W-:Y:S02]  /*7090*/  IMAD.MOV.U32 R6, RZ, RZ, R7 ;  /* 0x000000ffff067224 */ /* 0x001fe400078e0007 */
[----:B------:R-:W-:Y:S01]  /*70a0*/  IMAD.MOV.U32 R7, RZ, RZ, R88 ;  /* 0x000000ffff077224 */ /* 0x000fe200078e0058 */
[----:B------:R0:W-:Y:S04]  /*70b0*/  STL [R1+0x1f8], R4 ;  /* 0x0001f80401007387 */ /* 0x0001e80000100800 */
[----:B------:R-:W-:Y:S01]  /*70c0*/  STL [R1+0x1f4], R5 ;  /* 0x0001f40501007387 */ /* 0x000fe20000100800 */
[----:B--2---:R-:W-:-:S03]  /*70d0*/  IMAD.WIDE R22, R124, 0x2, R6 ;  /* 0x000000027c167825 */ /* 0x004fc600078e0206 */
[----:B------:R2:W-:Y:S01]  /*70e0*/  STL [R1+0x84], R101 ;  /* 0x0000846501007387 */ /* 0x0005e20000100800 */
[----:B-1----:R-:W-:Y:S01]  /*70f0*/  IMAD.MOV.U32 R103, RZ, RZ, R102 ;  /* 0x000000ffff677224 */ /* 0x002fe200078e0066 */
[----:B0-----:R-:W-:Y:S02]  /*7100*/  PRMT R4, RZ, 0x7610, R4 ;  /* 0x00007610ff047816 */ /* 0x001fe40000000004 */
[----:B------:R0:W4:Y:S01]  /*7110*/  @!P0 LDG.E.U16 R120, desc[UR14][R22.64] ;  /* 0x0000000e16788981 */ /* 0x000122000c1e1500 */
[----:B------:R-:W-:-:S03]  /*7120*/  PRMT R2, RZ, 0x7610, R2 ;  /* 0x00007610ff027816 */ /* 0x000fc60000000002 */
[----:B------:R-:W-:Y:S01]  /*7130*/  STS.U16 [R125+UR12+0x1400], R21 ;  /* 0x001400157d007988 */ /* 0x000fe2000800040c */
[----:B--2---:R-:W-:Y:S02]  /*7140*/  IMAD.MOV.U32 R101, RZ, RZ, R100 ;  /* 0x000000ffff657224 */ /* 0x004fe400078e0064 */
[----:B------:R-:W-:Y:S01]  /*7150*/  IMAD.MOV.U32 R100, RZ, RZ, R92 ;  /* 0x000000ffff647224 */ /* 0x000fe200078e005c */
[----:B------:R1:W-:Y:S03]  /*7160*/  STS.U16 [R125+UR12+0x1800], R20 ;  /* 0x001800147d007988 */ /* 0x0003e6000800040c */
[----:B0-----:R-:W-:Y:S01]  /*7170*/  IMAD.WIDE R22, R124, 0x2, R100 ;  /* 0x000000027c167825 */ /* 0x001fe200078e0264 */
[----:B------:R-:W-:Y:S01]  /*7180*/  PRMT R3, RZ, 0x7610, R3 ;  /* 0x00007610ff037816 */ /* 0x000fe20000000003 */
[----:B------:R-:W2:Y:S04]  /*7190*/  LDL.LU R88, [R1+0x40] ;  /* 0x0000400001587983 */ /* 0x000ea80000300800 */
[----:B------:R-:W2:Y:S01]  /*71a0*/  @!P0 LDG.E.U16 R4, desc[UR14][R22.64] ;  /* 0x0000000e16048981 */ /* 0x000ea2000c1e1500 */
[----:B---3--:R-:W-:-:S04]  /*71b0*/  IMAD.MOV.U32 R102, RZ, RZ, R91 ;  /* 0x000000ffff667224 */ /* 0x008fc800078e005b */
[----:B-1----:R-:W-:-:S04]  /*71c0*/  IMAD.WIDE R20, R124, 0x2, R102 ;  /* 0x000000027c147825 */ /* 0x002fc800078e0266 */
[----:B-----5:R-:W-:Y:S01]  /*71d0*/  IMAD.MOV.U32 R98, RZ, RZ, R89 ;  /* 0x000000ffff627224 */ /* 0x020fe200078e0059 */
[----:B------:R0:W3:Y:S01]  /*71e0*/  @!P0 LDG.E.U16 R2, desc[UR14][R20.64] ;  /* 0x0000000e14028981 */ /* 0x0000e2000c1e1500 */
[----:B----4-:R-:W-:Y:S02]  /*71f0*/  IMAD.MOV.U32 R99, RZ, RZ, R90 ;  /* 0x000000ffff637224 */ /* 0x010fe400078e005a */
[----:B0-----:R-:W-:-:S05]  /*7200*/  IMAD.WIDE R20, R124, 0x2, R98 ;  /* 0x000000027c147825 */ /* 0x001fca00078e0262 */
[----:B------:R0:W4:Y:S04]  /*7210*/  @!P0 LDG.E.U16 R3, desc[UR14][R20.64] ;  /* 0x0000000e14038981 */ /* 0x000128000c1e1500 */
[----:B------:R-:W-:Y:S04]  /*7220*/  STL [R1+0x200], R6 ;  /* 0x0002000601007387 */ /* 0x000fe80000100800 */
[----:B------:R1:W-:Y:S04]  /*7230*/  STL [R1+0x1fc], R7 ;  /* 0x0001fc0701007387 */ /* 0x0003e80000100800 */
[----:B------:R-:W-:Y:S04]  /*7240*/  STL [R1+0x204], R120 ;  /* 0x0002047801007387 */ /* 0x000fe80000100800 */
[----:B-1----:R-:W5:Y:S04]  /*7250*/  LDL.LU R7, [R1+0x4c] ;  /* 0x00004c0001077983 */ /* 0x002f680000300800 */
[----:B------:R-:W-:Y:S04]  /*7260*/  STL [R1+0x20c], R100 ;  /* 0x00020c6401007387 */ /* 0x000fe80000100800 */
[----:B------:R-:W-:Y:S04]  /*7270*/  STL [R1+0x208], R101 ;  /* 0x0002086501007387 */ /* 0x000fe80000100800 */
[----:B--2---:R1:W-:Y:S01]  /*7280*/  STL [R1+0x78], R4 ;  /* 0x0000780401007387 */ /* 0x0043e20000100800 */
[----:B------:R-:W-:-:S03]  /*7290*/  IMAD.MOV.U32 R105, RZ, RZ, R104 ;  /* 0x000000ffff697224 */ /* 0x000fc600078e0068 */
[----:B------:R2:W-:Y:S04]  /*72a0*/  STS.U16 [R125+UR12+0x1c00], R19 ;  /* 0x001c00137d007988 */ /* 0x0005e8000800040c */
[----:B-1----:R-:W5:Y:S04]  /*72b0*/  LDL.LU R4, [R1+0x58] ;  /* 0x0000580001047983 */ /* 0x002f680000300800 */
[----:B------:R-:W-:Y:S04]  /*72c0*/  STL [R1+0x214], R102 ;  /* 0x0002146601007387 */ /* 0x000fe80000100800 */
[----:B------:R-:W-:Y:S01]  /*72d0*/  STL [R1+0x210], R103 ;  /* 0x0002106701007387 */ /* 0x000fe20000100800 */
[----:B------:R-:W-:-:S04]  /*72e0*/  IMAD.MOV.U32 R104, RZ, RZ, R88 ;  /* 0x000000ffff687224 */ /* 0x000fc800078e0058 */
[----:B0-----:R-:W-:Y:S01]  /*72f0*/  IMAD.WIDE R20, R124, 0x2, R104 ;  /* 0x000000027c147825 */ /* 0x001fe200078e0268 */
[----:B---3--:R-:W-:Y:S04]  /*7300*/  STL [R1+0x218], R2 ;  /* 0x0002180201007387 */ /* 0x008fe80000100800 */
[----:B--2---:R-:W2:Y:S04]  /*7310*/  LDL.LU R19, [R1+0x68] ;  /* 0x0000680001137983 */ /* 0x004ea80000300800 */
[----:B------:R-:W-:Y:S04]  /*7320*/  STL [R1+0x7c], R94 ;  /* 0x00007c5e01007387 */ /* 0x000fe80000100800 */
[----:B------:R-:W-:Y:S04]  /*7330*/  STL [R1+0x220], R98 ;  /* 0x0002206201007387 */ /* 0x000fe80000100800 */
[----:B------:R-:W-:Y:S04]  /*7340*/  STL [R1+0x21c], R99 ;  /* 0x00021c6301007387 */ /* 0x000fe80000100800 */
[----:B----4-:R0:W-:Y:S02]  /*7350*/  STL [R1+0x224], R3 ;  /* 0x0002240301007387 */ /* 0x0101e40000100800 */
[----:B0-----:R-:W-:-:S06]  /*7360*/  PRMT R3, RZ, 0x7610, R3 ;  /* 0x00007610ff037816 */ /* 0x001fcc0000000003 */
[----:B------:R0:W3:Y:S01]  /*7370*/  @!P0 LDG.E.U16 R3, desc[UR14][R20.64] ;  /* 0x0000000e14038981 */ /* 0x0000e2000c1e1500 */
[----:B------:R-:W-:Y:S02]  /*7380*/  IMAD.MOV.U32 R107, RZ, RZ, R106 ;  /* 0x000000ffff6b7224 */ /* 0x000fe400078e006a */
[----:B-----5:R-:W-:Y:S01]  /*7390*/  IMAD.MOV.U32 R106, RZ, RZ, R7 ;  /* 0x000000ffff6a7224 */ /* 0x020fe200078e0007 */
[----:B------:R-:W-:Y:S01]  /*73a0*/  PRMT R121, RZ, 0x7610, R121 ;  /* 0x00007610ff797816 */ /* 0x000fe20000000079 */
[----:B------:R1:W-:Y:S02]  /*73b0*/  STS.U16 [R125+UR12+0x2000], R17 ;  /* 0x002000117d007988 */ /* 0x0003e4000800040c */
[----:B0-----:R-:W-:Y:S02]  /*73c0*/  IMAD.WIDE R20, R124, 0x2, R106 ;  /* 0x000000027c147825 */ /* 0x001fe400078e026a */
[----:B-1----:R-:W4:Y:S04]  /*73d0*/  LDL.LU R17, [R1+0x130] ;  /* 0x0001300001117983 */ /* 0x002f280000300800 */
[----:B------:R0:W5:Y:S01]  /*73e0*/  @!P0 LDG.E.U16 R121, desc[UR14][R20.64] ;  /* 0x0000000e14798981 */ /* 0x000162000c1e1500 */
[----:B------:R-:W-:-:S03]  /*73f0*/  IMAD.MOV.U32 R109, RZ, RZ, R108 ;  /* 0x000000ffff6d7224 */ /* 0x000fc600078e006c */
[----:B------:R-:W-:Y:S01]  /*7400*/  STL [R1+0x22c], R104 ;  /* 0x00022c6801007387 */ /* 0x000fe20000100800 */
[----:B------:R-:W-:-:S03]  /*7410*/  IMAD.MOV.U32 R108, RZ, RZ, R4 ;  /* 0x000000ffff6c7224 */ /* 0x000fc600078e0004 */
[----:B------:R-:W-:Y:S01]  /*7420*/  STL [R1+0x228], R105 ;  /* 0x0002286901007387 */ /* 0x000fe20000100800 */
[----:B------:R-:W-:-:S03]  /*7430*/  IMAD.MOV.U32 R111, RZ, RZ, R110 ;  /* 0x000000ffff6f7224 */ /* 0x000fc600078e006e */
[----:B------:R-:W-:Y:S01]  /*7440*/  STS.U16 [R125+UR12+0x2400], R13 ;  /* 0x0024000d7d007988 */ /* 0x000fe2000800040c */
[----:B------:R-:W-:Y:S01]  /*7450*/  PRMT R98, RZ, 0x7610, R98 ;  /* 0x00007610ff627816 */ /* 0x000fe20000000062 */
[----:B0-----:R-:W-:Y:S01]  /*7460*/  IMAD.WIDE R20, R124, 0x2, R108 ;  /* 0x000000027c147825 */ /* 0x001fe200078e026c */
[----:B------:R-:W-:Y:S01]  /*7470*/  PRMT R5, RZ, 0x7610, R5 ;  /* 0x00007610ff057816 */ /* 0x000fe20000000005 */
[----:B------:R-:W-:Y:S04]  /*7480*/  STS.U16 [R125+UR12+0x2800], R9 ;  /* 0x002800097d007988 */ /* 0x000fe8000800040c */
[----:B------:R0:W-:Y:S04]  /*7490*/  STS.U16 [R125+UR12+0x2c00], R8 ;  /* 0x002c00087d007988 */ /* 0x0001e8000800040c */
[----:B------:R-:W5:Y:S01]  /*74a0*/  @!P0 LDG.E.U16 R98, desc[UR14][R20.64] ;  /* 0x0000000e14628981 */ /* 0x000f62000c1e1500 */
[----:B--2---:R-:W-:-:S04]  /*74b0*/  IMAD.MOV.U32 R110, RZ, RZ, R19 ;  /* 0x000000ffff6e7224 */ /* 0x004fc800078e0013 */
[----:B0-----:R-:W-:-:S05]  /*74c0*/  IMAD.WIDE R8, R124, 0x2, R110 ;  /* 0x000000027c087825 */ /* 0x001fca00078e026e */
[----:B------:R0:W2:Y:S04]  /*74d0*/  @!P0 LDG.E.U16 R5, desc[UR14][R8.64] ;  /* 0x0000000e08058981 */ /* 0x0000a8000c1e1500 */
[----:B---3--:R1:W-:Y:S04]  /*74e0*/  STL [R1+0x230], R3 ;  /* 0x0002300301007387 */ /* 0x0083e80000100800 */
[----:B------:R-:W3:Y:S04]  /*74f0*/  LDL.LU R13, [R1+0x138] ;  /* 0x00013800010d7983 */ /* 0x000ee80000300800 */
[----:B------:R-:W3:Y:S01]  /*7500*/  LDL.LU R7, [R1+0x13c] ;  /* 0x00013c0001077983 */ /* 0x000ee20000300800 */
[----:B------:R-:W-:-:S03]  /*7510*/  IMAD.MOV.U32 R113, RZ, RZ, R112 ;  /* 0x000000ffff717224 */ /* 0x000fc600078e0070 */
[----:B------:R-:W-:Y:S01]  /*7520*/  STL [R1+0x238], R106 ;  /* 0x0002386a01007387 */ /* 0x000fe20000100800 */
[----:B----4-:R-:W-:-:S03]  /*7530*/  IMAD.MOV.U32 R112, RZ, RZ, R17 ;  /* 0x000000ffff707224 */ /* 0x010fc600078e0011 */
[----:B------:R-:W-:Y:S01]  /*7540*/  STL [R1+0x234], R107 ;  /* 0x0002346b01007387 */ /* 0x000fe20000100800 */
[----:B------:R-:W-:-:S03]  /*7550*/  PRMT R99, RZ, 0x7610, R99 ;  /* 0x00007610ff637816 */ /* 0x000fc60000000063 */
[----:B-----5:R-:W-:Y:S01]  /*7560*/  STL [R1+0x23c], R121 ;  /* 0x00023c7901007387 */ /* 0x020fe20000100800 */
[----:B0-----:R-:W-:-:S03]  /*7570*/  IMAD.WIDE R8, R124, 0x2, R112 ;  /* 0x000000027c087825 */ /* 0x001fc600078e0270 */
[----:B------:R-:W4:Y:S04]  /*7580*/  LDL.LU R4, [R1+0x140] ;  /* 0x0001400001047983 */ /* 0x000f280000300800 */
[----:B-1----:R-:W5:Y:S04]  /*7590*/  LDL.LU R3, [R1+0x144] ;  /* 0x0001440001037983 */ /* 0x002f680000300800 */
[----:B------:R3:W5:Y:S01]  /*75a0*/  @!P0 LDG.E.U16 R99, desc[UR14][R8.64] ;  /* 0x0000000e08638981 */ /* 0x000762000c1e1500 */
[----:B------:R-:W-:-:S03]  /*75b0*/  PRMT R2, RZ, 0x7610, R2 ;  /* 0x00007610ff027816 */ /* 0x000fc60000000002 */
[----:B------:R-:W-:Y:S04]  /*75c0*/  STS.U16 [R125+UR12+0x3000], R11 ;  /* 0x0030000b7d007988 */ /* 0x000fe8000800040c */
[----:B------:R0:W-:Y:S04]  /*75d0*/  STS.U16 [R125+UR12+0x3400], R10 ;  /* 0x0034000a7d007988 */ /* 0x0001e8000800040c */
[----:B------:R-:W-:Y:S04]  /*75e0*/  STL [R1+0x244], R108 ;  /* 0x0002446c01007387 */ /* 0x000fe80000100800 */
[----:B------:R-:W-:Y:S04]  /*75f0*/  STL [R1+0x240], R109 ;  /* 0x0002406d01007387 */ /* 0x000fe80000100800 */
[----:B------:R-:W-:Y:S04]  /*7600*/  STL [R1+0x248], R98 ;  /* 0x0002486201007387 */ /* 0x000fe80000100800 */
[----:B------:R-:W-:Y:S04]  /*7610*/  STL [R1+0x250], R110 ;  /* 0x0002506e01007387 */ /* 0x000fe80000100800 */
[----:B------:R-:W-:Y:S04]  /*7620*/  STL [R1+0x24c], R111 ;  /* 0x00024c6f01007387 */ /* 0x000fe80000100800 */
[----:B--2---:R-:W-:Y:S04]  /*7630*/  STL [R1+0x254], R5 ;  /* 0x0002540501007387 */ /* 0x004fe80000100800 */
[----:B------:R-:W2:Y:S04]  /*7640*/  LDL.LU R21, [R1+0x148] ;  /* 0x0001480001157983 */ /* 0x000ea80000300800 */
[----:B------:R-:W2:Y:S01]  /*7650*/  LDL.LU R20, [R1+0x14c] ;  /* 0x00014c0001147983 */ /* 0x000ea20000300800 */
[----:B---3--:R-:W-:-:S02]  /*7660*/  IMAD.MOV.U32 R9, RZ, RZ, R13 ;  /* 0x000000ffff097224 */ /* 0x008fc400078e000d */
[----:B------:R-:W-:-:S04]  /*7670*/  IMAD.MOV.U32 R8, RZ, RZ, R7 ;  /* 0x000000ffff087224 */ /* 0x000fc800078e0007 */
[----:B0-----:R-:W-:-:S05]  /*7680*/  IMAD.WIDE R10, R124, 0x2, R8 ;  /* 0x000000027c0a7825 */ /* 0x001fca00078e0208 */
[----:B------:R4:W3:Y:S01]  /*7690*/  @!P0 LDG.E.U16 R2, desc[UR14][R10.64] ;  /* 0x0000000e0a028981 */ /* 0x0008e2000c1e1500 */
[----:B------:R-:W-:-:S03]  /*76a0*/  PRMT R115, RZ, 0x7610, R115 ;  /* 0x00007610ff737816 */ /* 0x000fc60000000073 */
[----:B------:R0:W-:Y:S01]  /*76b0*/  STS.U16 [R125+UR12+0x3800], R12 ;  /* 0x0038000c7d007988 */ /* 0x0001e2000800040c */
[----:B----4-:R-:W-:Y:S02]  /*76c0*/  IMAD.MOV.U32 R11, RZ, RZ, R4 ;  /* 0x000000ffff0b7224 */ /* 0x010fe400078e0004 */
[----:B-----5:R-:W-:-:S04]  /*76d0*/  IMAD.MOV.U32 R10, RZ, RZ, R3 ;  /* 0x000000ffff0a7224 */ /* 0x020fc800078e0003 */
[----:B0-----:R-:W-:Y:S01]  /*76e0*/  IMAD.WIDE R12, R124, 0x2, R10 ;  /* 0x000000027c0c7825 */ /* 0x001fe200078e020a */
[----:B------:R-:W-:Y:S04]  /*76f0*/  STL [R1+0x25c], R112 ;  /* 0x00025c7001007387 */ /* 0x000fe80000100800 */
[----:B------:R2:W4:Y:S04]  /*7700*/  @!P0 LDG.E.U16 R115, desc[UR14][R12.64] ;  /* 0x0000000e0c738981 */ /* 0x000528000c1e1500 */
[----:B------:R-:W-:Y:S04]  /*7710*/  STL [R1+0x258], R113 ;  /* 0x0002587101007387 */ /* 0x000fe80000100800 */
[----:B------:R-:W-:Y:S04]  /*7720*/  STL [R1+0x260], R99 ;  /* 0x0002606301007387 */ /* 0x000fe80000100800 */
[----:B------:R-:W5:Y:S04]  /*7730*/  LDL.LU R19, [R1+0x150] ;  /* 0x0001500001137983 */ /* 0x000f680000300800 */
[----:B------:R-:W5:Y:S04]  /*7740*/  LDL.LU R17, [R1+0x154] ;  /* 0x0001540001117983 */ /* 0x000f680000300800 */
[----:B------:R-:W-:Y:S04]  /*7750*/  STL [R1+0x268], R8 ;  /* 0x0002680801007387 */ /* 0x000fe80000100800 */
[----:B------:R-:W-:Y:S01]  /*7760*/  STL [R1+0x264], R9 ;  /* 0x0002640901007387 */ /* 0x000fe20000100800 */
[----:B------:R-:W-:-:S03]  /*7770*/  PRMT R102, RZ, 0x7610, R102 ;  /* 0x00007610ff667816 */ /* 0x000fc60000000066 */
[----:B------:R-:W-:Y:S01]  /*7780*/  STS.U16 [R125+UR12+0x3c00], R15 ;  /* 0x003c000f7d007988 */ /* 0x000fe2000800040c */
[----:B--2---:R-:W-:Y:S02]  /*7790*/  IMAD.MOV.U32 R13, RZ, RZ, R21 ;  /* 0x000000ffff0d7224 */ /* 0x004fe400078e0015 */
[----:B------:R-:W-:Y:S01]  /*77a0*/  IMAD.MOV.U32 R12, RZ, RZ, R20 ;  /* 0x000000ffff0c7224 */ /* 0x000fe200078e0014 */
[----:B---3--:R0:W-:Y:S04]  /*77b0*/  STL [R1+0x26c], R2 ;  /* 0x00026c0201007387 */ /* 0x0081e80000100800 */
[----:B------:R-:W2:Y:S04]  /*77c0*/  LDL.LU R7, [R1+0x158] ;  /* 0x0001580001077983 */ /* 0x000ea80000300800 */
[----:B------:R-:W3:Y:S01]  /*77d0*/  LDL.LU R4, [R1+0x15c] ;  /* 0x00015c0001047983 */ /* 0x000ee20000300800 */
[----:B0-----:R-:W-:-:S03]  /*77e0*/  LOP3.LUT R2, R125, 0x20, RZ, 0x3c, !PT ;  /* 0x000000207d027812 */ /* 0x001fc600078e3cff */
[----:B------:R-:W3:Y:S04]  /*77f0*/  LDL.LU R5, [R1+0x160] ;  /* 0x0001600001057983 */ /* 0x000ee80000300800 */
[----:B------:R0:W-:Y:S04]  /*7800*/  STS.U16 [R2+UR12+0x100], R14 ;  /* 0x0001000e02007988 */ /* 0x0001e8000800040c */
[----:B------:R-:W3:Y:S01]  /*7810*/  LDL.LU R3, [R1+0x164] ;  /* 0x0001640001037983 */ /* 0x000ee20000300800 */
[----:B0-----:R-:W-:-:S05]  /*7820*/  IMAD.WIDE R14, R124, 0x2, R12 ;  /* 0x000000027c0e7825 */ /* 0x001fca00078e020c */
[----:B------:R5:W3:Y:S04]  /*7830*/  @!P0 LDG.E.U16 R102, desc[UR14][R14.64] ;  /* 0x0000000e0e668981 */ /* 0x000ae8000c1e1500 */
[----:B------:R-:W-:Y:S04]  /*7840*/  STL [R1+0x274], R10 ;  /* 0x0002740a01007387 */ /* 0x000fe80000100800 */
[----:B------:R0:W-:Y:S04]  /*7850*/  STL [R1+0x270], R11 ;  /* 0x0002700b01007387 */ /* 0x0001e80000100800 */
[----:B----4-:R-:W-:Y:S04]  /*7860*/  STL [R1+0x278], R115 ;  /* 0x0002787301007387 */ /* 0x010fe80000100800 */
[----:B------:R-:W4:Y:S04]  /*7870*/  LDL.LU R23, [R1+0x168] ;  /* 0x0001680001177983 */ /* 0x000f280000300800 */
[----:B------:R-:W4:Y:S04]  /*7880*/  LDL.LU R22, [R1+0x16c] ;  /* 0x00016c0001167983 */ /* 0x000f280000300800 */
[----:B0-----:R-:W4:Y:S04]  /*7890*/  LDL.LU R11, [R1+0x170] ;  /* 0x00017000010b7983 */ /* 0x001f280000300800 */
[----:B------:R-:W4:Y:S01]  /*78a0*/  LDL.LU R10, [R1+0x174] ;  /* 0x00017400010a7983 */ /* 0x000f220000300800 */
[----:B-----5:R-:W-:-:S03]  /*78b0*/  IMAD.MOV.U32 R14, RZ, RZ, R17 ;  /* 0x000000ffff0e7224 */ /* 0x020fc600078e0011 */
[----:B------:R-:W-:Y:S01]  /*78c0*/  STL [R1+0x280], R12 ;  /* 0x0002800c01007387 */ /* 0x000fe20000100800 */
[----:B------:R-:W-:-:S03]  /*78d0*/  IMAD.MOV.U32 R15, RZ, RZ, R19 ;  /* 0x000000ffff0f7224 */ /* 0x000fc600078e0013 */
[----:B------:R-:W-:Y:S01]  /*78e0*/  STL [R1+0x27c], R13 ;  /* 0x00027c0d01007387 */ /* 0x000fe20000100800 */
[----:B------:R-:W-:-:S03]  /*78f0*/  PRMT R114, RZ, 0x7610, R114 ;  /* 0x00007610ff727816 */ /* 0x000fc60000000072 */
[----:B------:R0:W-:Y:S02]  /*7900*/  STS.U16 [R2+UR12+0x500], R16 ;  /* 0x0005001002007988 */ /* 0x0001e4000800040c */
[----:B0-----:R-:W-:-:S05]  /*7910*/  IMAD.WIDE R16, R124, 0x2, R14 ;  /* 0x000000027c107825 */ /* 0x001fca00078e020e */
[----:B------:R2:W5:Y:S01]  /*7920*/  @!P0 LDG.E.U16 R114, desc[UR14][R16.64] ;  /* 0x0000000e10728981 */ /* 0x000562000c1e1500 */
[----:B------:R-:W-:-:S03]  /*7930*/  PRMT R103, RZ, 0x7610, R103 ;  /* 0x00007610ff677816 */ /* 0x000fc60000000067 */
[----:B------:R0:W-:Y:S01]  /*7940*/  STS.U16 [R2+UR12+0x900], R18 ;  /* 0x0009001202007988 */ /* 0x0001e2000800040c */
[----:B--2---:R-:W-:Y:S02]  /*7950*/  IMAD.MOV.U32 R17, RZ, RZ, R7 ;  /* 0x000000ffff117224 */ /* 0x004fe400078e0007 */
[----:B---3--:R-:W-:Y:S01]  /*7960*/  IMAD.MOV.U32 R16, RZ, RZ, R4 ;  /* 0x000000ffff107224 */ /* 0x008fe200078e0004 */
[----:B------:R-:W-:Y:S04]  /*7970*/  STL [R1+0x284], R102 ;  /* 0x0002846601007387 */ /* 0x000fe80000100800 */
[----:B------:R-:W2:Y:S04]  /*7980*/  LDL.LU R9, [R1+0x178] ;  /* 0x0001780001097983 */ /* 0x000ea80000300800 */
[----:B------:R-:W3:Y:S04]  /*7990*/  LDL.LU R8, [R1+0x17c] ;  /* 0x00017c0001087983 */ /* 0x000ee80000300800 */
[----:B------:R-:W-:Y:S04]  /*79a0*/  STL [R1+0x288], R15 ;  /* 0x0002880f01007387 */ /* 0x000fe80000100800 */
[----:B------:R-:W5:Y:S04]  /*79b0*/  LDL.LU R94, [R1+0x8] ;  /* 0x00000800015e7983 */ /* 0x000f680000300800 */
[----:B------:R-:W5:Y:S04]  /*79c0*/  LDL.LU R7, [R1+0x180] ;  /* 0x0001800001077983 */ /* 0x000f680000300800 */
[----:B------:R-:W5:Y:S01]  /*79d0*/  LDL.LU R4, [R1+0x184] ;  /* 0x0001840001047983 */ /* 0x000f620000300800 */
[----:B0-----:R-:W-:-:S03]  /*79e0*/  IMAD.WIDE R18, R124, 0x2, R16 ;  /* 0x000000027c127825 */ /* 0x001fc600078e0210 */
[----:B------:R-:W5:Y:S04]  /*79f0*/  LDL.LU R95, [R1+0x4] ;  /* 0x00000400015f7983 */ /* 0x000f680000300800 */
[----:B------:R0:W5:Y:S02]  /*7a00*/  @!P0 LDG.E.U16 R103, desc[UR14][R18.64] ;  /* 0x0000000e12678981 */ /* 0x000164000c1e1500 */
[----:B0-----:R-:W-:Y:S02]  /*7a10*/  IMAD.MOV.U32 R19, RZ, RZ, R5 ;  /* 0x000000ffff137224 */ /* 0x001fe400078e0005 */
[----:B------:R-:W-:Y:S01]  /*7a20*/  IMAD.MOV.U32 R18, RZ, RZ, R3 ;  /* 0x000000ffff127224 */ /* 0x000fe200078e0003 */
[----:B------:R-:W5:Y:S04]  /*7a30*/  LDL.LU R5, [R1+0x188] ;  /* 0x0001880001057983 */ /* 0x000f680000300800 */
[----:B------:R-:W5:Y:S01]  /*7a40*/  LDL.LU R3, [R1+0x18c] ;  /* 0x00018c0001037983 */ /* 0x000f620000300800 */
[----:B------:R-:W-:Y:S01]  /*7a50*/  PRMT R117, RZ, 0x7610, R117 ;  /* 0x00007610ff757816 */ /* 0x000fe20000000075 */
[----:B------:R-:W-:Y:S01]  /*7a60*/  IMAD.WIDE R20, R124, 0x2, R18 ;  /* 0x000000027c147825 */ /* 0x000fe200078e0212 */
[----:B------:R-:W-:Y:S01]  /*7a70*/  PRMT R100, RZ, 0x7610, R100 ;  /* 0x00007610ff647816 */ /* 0x000fe20000000064 */
[----:B------:R-:W5:Y:S04]  /*7a80*/  LDL.LU R104, [R1] ;  /* 0x0000000001687983 */ /* 0x000f680000300800 */
[----:B------:R4:W5:Y:S02]  /*7a90*/  @!P0 LDG.E.U16 R117, desc[UR14][R20.64] ;  /* 0x0000000e14758981 */ /* 0x000964000c1e1500 */
[----:B----4-:R-:W-:-:S02]  /*7aa0*/  IMAD.MOV.U32 R20, RZ, RZ, R22 ;  /* 0x000000ffff147224 */ /* 0x010fc400078e0016 */
[----:B------:R-:W-:Y:S02]  /*7ab0*/  IMAD.MOV.U32 R21, RZ, RZ, R23 ;  /* 0x000000ffff157224 */ /* 0x000fe400078e0017 */
[----:B------:R-:W-:Y:S01]  /*7ac0*/  IMAD.WIDE R22, R124, 0x2, R20 ;  /* 0x000000027c167825 */ /* 0x000fe200078e0214 */
[----:B------:R-:W-:-:S04]  /*7ad0*/  PRMT R116, RZ, 0x7610, R116 ;  /* 0x00007610ff747816 */ /* 0x000fc80000000074 */
[----:B------:R0:W4:Y:S02]  /*7ae0*/  @!P0 LDG.E.U16 R100, desc[UR14][R22.64] ;  /* 0x0000000e16648981 */ /* 0x000124000c1e1500 */
[----:B0-----:R-:W-:Y:S02]  /*7af0*/  IMAD.MOV.U32 R22, RZ, RZ, R10 ;  /* 0x000000ffff167224 */ /* 0x001fe400078e000a */
[----:B------:R-:W-:Y:S02]  /*7b00*/  IMAD.MOV.U32 R23, RZ, RZ, R11 ;  /* 0x000000ffff177224 */ /* 0x000fe400078e000b */
[----:B------:R-:W4:Y:S01]  /*7b10*/  LDL.LU R11, [R1+0x190] ;  /* 0x00019000010b7983 */ /* 0x000f220000300800 */
[----:B------:R-:W-:-:S03]  /*7b20*/  IMAD.WIDE R88, R124, 0x2, R22 ;  /* 0x000000027c587825 */ /* 0x000fc600078e0216 */
[----:B------:R-:W4:Y:S04]  /*7b30*/  LDL.LU R10, [R1+0x194] ;  /* 0x00019400010a7983 */ /* 0x000f280000300800 */
[----:B------:R2:W4:Y:S01]  /*7b40*/  @!P0 LDG.E.U16 R116, desc[UR14][R88.64] ;  /* 0x0000000e58748981 */ /* 0x000522000c1e1500 */
[----:B------:R-:W-:Y:S02]  /*7b50*/  PRMT R101, RZ, 0x7610, R101 ;  /* 0x00007610ff657816 */ /* 0x000fe40000000065 */
[----:B------:R-:W-:Y:S01]  /*7b60*/  PRMT R119, RZ, 0x7610, R119 ;  /* 0x00007610ff777816 */ /* 0x000fe20000000077 */
[----:B------:R0:W-:Y:S01]  /*7b70*/  STS.U16 [R2+UR12+0xd00], R93 ;  /* 0x000d005d02007988 */ /* 0x0001e2000800040c */
[----:B--2---:R-:W-:-:S03]  /*7b80*/  IMAD.MOV.U32 R89, RZ, RZ, R9 ;  /* 0x000000ffff597224 */ /* 0x004fc600078e0009 */
[----:B------:R-:W2:Y:S01]  /*7b90*/  LDL.LU R9, [R1+0x198] ;  /* 0x0001980001097983 */ /* 0x000ea20000300800 */
[----:B---3--:R-:W-:-:S03]  /*7ba0*/  IMAD.MOV.U32 R88, RZ, RZ, R8 ;  /* 0x000000ffff587224 */ /* 0x008fc600078e0008 */
[----:B------:R-:W3:Y:S01]  /*7bb0*/  LDL.LU R8, [R1+0x19c] ;  /* 0x00019c0001087983 */ /* 0x000ee20000300800 */
[----:B------:R-:W-:-:S05]  /*7bc0*/  IMAD.WIDE R90, R124, 0x2, R88 ;  /* 0x000000027c5a7825 */ /* 0x000fca00078e0258 */
[----:B------:R5:W3:Y:S02]  /*7bd0*/  @!P0 LDG.E.U16 R101, desc[UR14][R90.64] ;  /* 0x0000000e5a658981 */ /* 0x000ae4000c1e1500 */
[----:B-----5:R-:W-:Y:S02]  /*7be0*/  IMAD.MOV.U32 R90, RZ, RZ, R4 ;  /* 0x000000ffff5a7224 */ /* 0x020fe400078e0004 */
[----:B------:R-:W-:Y:S01]  /*7bf0*/  IMAD.MOV.U32 R91, RZ, RZ, R7 ;  /* 0x000000ffff5b7224 */ /* 0x000fe200078e0007 */
[----:B------:R-:W5:Y:S04]  /*7c00*/  LDL.LU R4, [R1+0x1a4] ;  /* 0x0001a40001047983 */ /* 0x000f680000300800 */
[----:B------:R-:W5:Y:S01]  /*7c10*/  LDL.LU R7, [R1+0x1a0] ;  /* 0x0001a00001077983 */ /* 0x000f620000300800 */
[----:B0-----:R-:W-:-:S05]  /*7c20*/  IMAD.WIDE R92, R124, 0x2, R90 ;  /* 0x000000027c5c7825 */ /* 0x001fca00078e025a */
[----:B------:R0:W5:Y:S02]  /*7c30*/  @!P0 LDG.E.U16 R119, desc[UR14][R92.64] ;  /* 0x0000000e5c778981 */ /* 0x000164000c1e1500 */
[----:B0-----:R-:W-:Y:S02]  /*7c40*/  IMAD.MOV.U32 R92, RZ, RZ, R3 ;  /* 0x000000ffff5c7224 */ /* 0x001fe400078e0003 */
[----:B------:R-:W5:Y:S01]  /*7c50*/  LDL.LU R3, [R1+0xd4] ;  /* 0x0000d40001037983 */ /* 0x000f620000300800 */
[----:B------:R-:W-:-:S03]  /*7c60*/  IMAD.MOV.U32 R93, RZ, RZ, R5 ;  /* 0x000000ffff5d7224 */ /* 0x000fc600078e0005 */
[----:B------:R-:W-:Y:S01]  /*7c70*/  STS.U16 [R2+UR12+0x1100], R96 ;  /* 0x0011006002007988 */ /* 0x000fe2000800040c */
[----:B------:R-:W-:-:S03]  /*7c80*/  PRMT R120, RZ, 0x7610, R120 ;  /* 0x00007610ff787816 */ /* 0x000fc60000000078 */
[----:B------:R-:W-:Y:S04]  /*7c90*/  STS.U16 [R2+UR12+0x1500], R97 ;  /* 0x0015006102007988 */ /* 0x000fe8000800040c */
[----:B------:R-:W-:Y:S04]  /*7ca0*/  STS.U16 [R2+UR12+0x1900], R123 ;  /* 0x0019007b02007988 */ /* 0x000fe8000800040c */
[----:B------:R-:W-:Y:S04]  /*7cb0*/  STS.U16 [R2+UR12+0x1d00], R94 ;  /* 0x001d005e02007988 */ /* 0x000fe8000800040c */
[----:B------:R0:W-:Y:S01]  /*7cc0*/  STS.U16 [R2+UR12+0x2100], R95 ;  /* 0x0021005f02007988 */ /* 0x0001e2000800040c */
[----:B------:R-:W-:-:S03]  /*7cd0*/  PRMT R118, RZ, 0x7610, R118 ;  /* 0x00007610ff767816 */ /* 0x000fc60000000076 */
[----:B------:R-:W5:Y:S04]  /*7ce0*/  LDL.LU R105, [R1+0xc8] ;  /* 0x0000c80001697983 */ /* 0x000f680000300800 */
[----:B------:R-:W5:Y:S01]  /*7cf0*/  LDL.LU R5, [R1+0xb8] ;  /* 0x0000b80001057983 */ /* 0x000f620000300800 */
[----:B0-----:R-:W-:-:S03]  /*7d00*/  IMAD.WIDE R94, R124, 0x2, R92 ;  /* 0x000000027c5e7825 */ /* 0x001fc600078e025c */
[----:B------:R-:W5:Y:S04]  /*7d10*/  LDL.LU R111, [R1+0xa4] ;  /* 0x0000a400016f7983 */ /* 0x000f680000300800 */
[----:B------:R4:W5:Y:S04]  /*7d20*/  @!P0 LDG.E.U16 R120, desc[UR14][R94.64] ;  /* 0x0000000e5e788981 */ /* 0x000968000c1e1500 */
[----:B------:R-:W5:Y:S01]  /*7d30*/  LDL.LU R110, [R1+0x64] ;  /* 0x00006400016e7983 */ /* 0x000f620000300800 */
[----:B----4-:R-:W-:Y:S02]  /*7d40*/  IMAD.MOV.U32 R94, RZ, RZ, R10 ;  /* 0x000000ffff5e7224 */ /* 0x010fe400078e000a */
[----:B------:R-:W-:-:S02]  /*7d50*/  IMAD.MOV.U32 R95, RZ, RZ, R11 ;  /* 0x000000ffff5f7224 */ /* 0x000fc400078e000b */
[----:B------:R-:W-:Y:S01]  /*7d60*/  IMAD.WIDE R96, R124, 0x2, R94 ;  /* 0x000000027c607825 */ /* 0x000fe200078e025e */
[----:B------:R0:W-:Y:S04]  /*7d70*/  STS.U16 [R2+UR12+0x2500], R104 ;  /* 0x0025006802007988 */ /* 0x0001e8000800040c */
[----:B------:R2:W4:Y:S01]  /*7d80*/  @!P0 LDG.E.U16 R118, desc[UR14][R96.64] ;  /* 0x0000000e60768981 */ /* 0x000522000c1e1500 */
[----:B------:R-:W-:-:S03]  /*7d90*/  PRMT R6, RZ, 0x7610, R6 ;  /* 0x00007610ff067816 */ /* 0x000fc60000000006 */
[----:B0-----:R-:W4:Y:S04]  /*7da0*/  LDL.LU R104, [R1+0x11c] ;  /* 0x00011c0001687983 */ /* 0x001f280000300800 */
[----:B------:R0:W-:Y:S04]  /*7db0*/  STS.U16 [R2+UR12+0x2900], R122 ;  /* 0x0029007a02007988 */ /* 0x0001e8000800040c */
[----:B------:R-:W4:Y:S04]  /*7dc0*/  LDL.LU R98, [R1+0x118] ;  /* 0x0001180001627983 */ /* 0x000f280000300800 */
[----:B------:R-:W4:Y:S04]  /*7dd0*/  LDL.LU R109, [R1+0x114] ;  /* 0x00011400016d7983 */ /* 0x000f280000300800 */
[----:B------:R-:W4:Y:S04]  /*7de0*/  LDL.LU R108, [R1+0x10c] ;  /* 0x00010c00016c7983 */ /* 0x000f280000300800 */
[----:B------:R-:W4:Y:S04]  /*7df0*/  LDL.LU R121, [R1+0x108] ;  /* 0x0001080001797983 */ /* 0x000f280000300800 */
[----:B------:R-:W4:Y:S04]  /*7e00*/  LDL.LU R107, [R1+0x100] ;  /* 0x00010000016b7983 */ /* 0x000f280000300800 */
[----:B------:R-:W4:Y:S01]  /*7e10*/  LDL.LU R106, [R1+0xfc] ;  /* 0x0000fc00016a7983 */ /* 0x000f220000300800 */
[----:B--2---:R-:W-:-:S02]  /*7e20*/  IMAD.MOV.U32 R97, RZ, RZ, R9 ;  /* 0x000000ffff617224 */ /* 0x004fc400078e0009 */
[----:B---3--:R-:W-:-:S04]  /*7e30*/  IMAD.MOV.U32 R96, RZ, RZ, R8 ;  /* 0x000000ffff607224 */ /* 0x008fc800078e0008 */
[----:B0-----:R-:W-:-:S05]  /*7e40*/  IMAD.WIDE R122, R124, 0x2, R96 ;  /* 0x000000027c7a7825 */ /* 0x001fca00078e0260 */
[----:B------:R5:W2:Y:S02]  /*7e50*/  @!P0 LDG.E.U16 R6, desc[UR14][R122.64] ;  /* 0x0000000e7a068981 */ /* 0x000aa4000c1e1500 */
[----:B-----5:R-:W-:Y:S02]  /*7e60*/  IMAD.MOV.U32 R122, RZ, RZ, R4 ;  /* 0x000000ffff7a7224 */ /* 0x020fe400078e0004 */
[----:B------:R-:W-:Y:S02]  /*7e70*/  IMAD.MOV.U32 R123, RZ, RZ, R7 ;  /* 0x000000ffff7b7224 */ /* 0x000fe400078e0007 */
[----:B------:R-:W3:Y:S04]  /*7e80*/  LDL.LU R7, [R1+0xf0] ;  /* 0x0000f00001077983 */ /* 0x000ee80000300800 */
[----:B------:R-:W5:Y:S04]  /*7e90*/  LDL.LU R4, [R1+0xe8] ;  /* 0x0000e80001047983 */ /* 0x000f680000300800 */
[----:B------:R0:W-:Y:S04]  /*7ea0*/  STS.U16 [R2+UR12+0x2d00], R3 ;  /* 0x002d000302007988 */ /* 0x0001e8000800040c */
[----:B0-----:R-:W2:Y:S01]  /*7eb0*/  LDL.LU R3, [R1+0xe0] ;  /* 0x0000e00001037983 */ /* 0x001ea20000300800 */
[----:B------:R-:W0:Y:S01]  /*7ec0*/  S2R R13, SR_TID.X ;  /* 0x00000000000d7919 */ /* 0x000e220000002100 */
[----:B------:R-:W-:Y:S01]  /*7ed0*/  IMAD.WIDE R8, R124, 0x2, R122 ;  /* 0x000000027c087825 */ /* 0x000fe200078e027a */
[----:B------:R-:W-:Y:S01]  /*7ee0*/  LOP3.LUT R115, R125, 0x40, RZ, 0x3c, !PT ;  /* 0x000000407d737812 */ /* 0x000fe200078e3cff */
[----:B------:R1:W-:Y:S04]  /*7ef0*/  STS.U16 [R2+UR12+0x3100], R105 ;  /* 0x0031006902007988 */ /* 0x0003e8000800040c */
[----:B------:R-:W-:Y:S04]  /*7f00*/  STS.U16 [R2+UR12+0x3500], R5 ;  /* 0x0035000502007988 */ /* 0x000fe8000800040c */
[----:B------:R-:W-:Y:S04]  /*7f10*/  STS.U16 [R2+UR12+0x3900], R111 ;  /* 0x0039006f02007988 */ /* 0x000fe8000800040c */
[----:B-1----:R-:W2:Y:S04]  /*7f20*/  LDL.LU R105, [R1+0xdc] ;  /* 0x0000dc0001697983 */ /* 0x002ea80000300800 */
[----:B------:R1:W-:Y:S01]  /*7f30*/  STS.U16 [R2+UR12+0x3d00], R110 ;  /* 0x003d006e02007988 */ /* 0x0003e2000800040c */
[C---:B0-----:R-:W-:Y:S01]  /*7f40*/  IMAD.SHL.U32 R124, R13.reuse, 0x2, RZ ;  /* 0x000000020d7c7824 */ /* 0x041fe200078e00ff */
[----:B-1----:R-:W-:-:S04]  /*7f50*/  LOP3.LUT R2, R13, 0x180, RZ, 0xc0, !PT ;  /* 0x000001800d027812 */ /* 0x002fc800078ec0ff */
[----:B------:R-:W-:Y:S02]  /*7f60*/  LOP3.LUT R124, R124, 0x7e, RZ, 0xc0, !PT ;  /* 0x0000007e7c7c7812 */ /* 0x000fe400078ec0ff */
[----:B------:R-:W-:Y:S02]  /*7f70*/  PRMT R0, RZ, 0x7610, R0 ;  /* 0x00007610ff007816 */ /* 0x000fe40000000000 */
[----:B------:R-:W-:Y:S02]  /*7f80*/  SHF.R.U32.HI R2, RZ, 0x3, R2 ;  /* 0x00000003ff027819 */ /* 0x000fe40000011602 */
[----:B------:R-:W-:Y:S02]  /*7f90*/  LOP3.LUT R124, R124, 0x180, R13, 0xf8, !PT ;  /* 0x000001807c7c7812 */ /* 0x000fe400078ef80d */
[----:B------:R-:W2:Y:S04]  /*7fa0*/  @!P0 LDG.E.U16 R0, desc[UR14][R8.64] ;  /* 0x0000000e08008981 */ /* 0x000ea8000c1e1500 */
[----:B----4-:R0:W-:Y:S01]  /*7fb0*/  STS.U16 [R115+UR12+0x200], R104 ;  /* 0x0002006873007988 */ /* 0x0101e2000800040c */
[----:B------:R-:W-:-:S03]  /*7fc0*/  LOP3.LUT R124, R124, R2, RZ, 0x3c, !PT ;  /* 0x000000027c7c7212 */ /* 0x000fc600078e3cff */
[----:B0-----:R-:W4:Y:S04]  /*7fd0*/  LDL.LU R104, [R1+0xcc] ;  /* 0x0000cc0001687983 */ /* 0x001f280000300800 */
[----:B------:R-:W4:Y:S04]  /*7fe0*/  LDL.LU R15, [R1+0xc4] ;  /* 0x0000c400010f7983 */ /* 0x000f280000300800 */
[----:B------:R-:W4:Y:S04]  /*7ff0*/  LDL.LU R102, [R1+0xb4] ;  /* 0x0000b40001667983 */ /* 0x000f280000300800 */
[----:B------:R-:W-:Y:S04]  /*8000*/  STS.U16 [R115+UR12+0x600], R98 ;  /* 0x0006006273007988 */ /* 0x000fe8000800040c */
[----:B------:R-:W4:Y:S04]  /*8010*/  LDL.LU R12, [R1+0xac] ;  /* 0x0000ac00010c7983 */ /* 0x000f280000300800 */
[----:B------:R-:W-:Y:S04]  /*8020*/  STS.U16 [R115+UR12+0xa00], R109 ;  /* 0x000a006d73007988 */ /* 0x000fe8000800040c */
[----:B------:R-:W-:Y:S04]  /*8030*/  STS.U16 [R115+UR12+0xe00], R108 ;  /* 0x000e006c73007988 */ /* 0x000fe8000800040c */
[----:B------:R-:W4:Y:S04]  /*8040*/  LDL.LU R10, [R1+0xa0] ;  /* 0x0000a000010a7983 */ /* 0x000f280000300800 */
[----:B------:R-:W-:Y:S04]  /*8050*/  STS.U16 [R115+UR12+0x1200], R121 ;  /* 0x0012007973007988 */ /* 0x000fe8000800040c */
[----:B------:R-:W-:Y:S04]  /*8060*/  STS.U16 [R115+UR12+0x1600], R107 ;  /* 0x0016006b73007988 */ /* 0x000fe8000800040c */
[----:B------:R-:W4:Y:S04]  /*8070*/  LDL.LU R11, [R1+0x12c] ;  /* 0x00012c00010b7983 */ /* 0x000f280000300800 */
[----:B------:R-:W-:Y:S04]  /*8080*/  STS.U16 [R115+UR12+0x1a00], R106 ;  /* 0x001a006a73007988 */ /* 0x000fe8000800040c */
[----:B------:R-:W4:Y:S04]  /*8090*/  LDL.LU R2, [R1+0x128] ;  /* 0x0001280001027983 */ /* 0x000f280000300800 */
[----:B------:R-:W4:Y:S04]  /*80a0*/  LDL.LU R8, [R1+0x124] ;  /* 0x0001240001087983 */ /* 0x000f280000300800 */
[----:B---3--:R0:W-:Y:S04]  /*80b0*/  STS.U16 [R115+UR12+0x1e00], R7 ;  /* 0x001e000773007988 */ /* 0x0081e8000800040c */
[----:B-----5:R1:W-:Y:S04]  /*80c0*/  STS.U16 [R115+UR12+0x2200], R4 ;  /* 0x0022000473007988 */ /* 0x0203e8000800040c */
[----:B0-----:R-:W3:Y:S04]  /*80d0*/  LDL.LU R7, [R1+0x120] ;  /* 0x0001200001077983 */ /* 0x001ee80000300800 */
[----:B-1----:R-:W5:Y:S04]  /*80e0*/  LDL.LU R4, [R1+0x110] ;  /* 0x0001100001047983 */ /* 0x002f680000300800 */
[----:B------:R-:W5:Y:S04]  /*80f0*/  LDL.LU R9, [R1+0x104] ;  /* 0x0001040001097983 */ /* 0x000f680000300800 */
        /* <DEDUP_REMOVED lines=11> */
[----:B--2---:R0:W-:Y:S04]  /*81b0*/  STS.U16 [R115+UR12+0x2600], R3 ;  /* 0x0026000373007988 */ /* 0x0041e8000800040c */
[----:B------:R-:W2:Y:S04]  /*81c0*/  LDL.LU R107, [R1+0x8c] ;  /* 0x00008c00016b7983 */ /* 0x000ea80000300800 */
[----:B0-----:R-:W2:Y:S01]  /*81d0*/  LDL.LU R3, [R1+0x84] ;  /* 0x0000840001037983 */ /* 0x001ea20000300800 */
[----:B------:R-:W-:-:S03]  /*81e0*/  IMAD.SHL.U32 R13, R13, 0x100, RZ ;  /* 0x000001000d0d7824 */ /* 0x000fc600078e00ff */
[----:B------:R-:W-:Y:S01]  /*81f0*/  STS.U16 [R115+UR12+0x2a00], R105 ;  /* 0x002a006973007988 */ /* 0x000fe2000800040c */
[----:B------:R-:W-:Y:S02]  /*8200*/  LOP3.LUT R125, R125, 0x60, RZ, 0x3c, !PT ;  /* 0x000000607d7d7812 */ /* 0x000fe400078e3cff */
[----:B------:R-:W-:Y:S01]  /*8210*/  LOP3.LUT R124, R124, 0x4000, R13, 0xf8, !PT ;  /* 0x000040007c7c7812 */ /* 0x000fe200078ef80d */
[----:B----4-:R0:W-:Y:S04]  /*8220*/  STS.U16 [R115+UR12+0x2e00], R104 ;  /* 0x002e006873007988 */ /* 0x0101e8000800040c */
[----:B------:R1:W-:Y:S04]  /*8230*/  STS.U16 [R115+UR12+0x3200], R15 ;  /* 0x0032000f73007988 */ /* 0x0003e8000800040c */
[----:B------:R4:W-:Y:S04]  /*8240*/  STS.U16 [R115+UR12+0x3600], R102 ;  /* 0x0036006673007988 */ /* 0x0009e8000800040c */
[----:B0-----:R-:W2:Y:S04]  /*8250*/  LDL.LU R104, [R1+0x80] ;  /* 0x0000800001687983 */ /* 0x001ea80000300800 */
[----:B------:R-:W2:Y:S04]  /*8260*/  LDL.LU R105, [R1+0x7c] ;  /* 0x00007c0001697983 */ /* 0x000ea80000300800 */
[----:B-1----:R-:W2:Y:S04]  /*8270*/  LDL.LU R15, [R1+0x288] ;  /* 0x00028800010f7983 */ /* 0x002ea80000300800 */
[----:B----4-:R-:W4:Y:S04]  /*8280*/  LDL.LU R102, [R1+0x284] ;  /* 0x0002840001667983 */ /* 0x010f280000300800 */
[----:B------:R0:W-:Y:S04]  /*8290*/  STS.U16 [R115+UR12+0x3a00], R12 ;  /* 0x003a000c73007988 */ /* 0x0001e8000800040c */
[----:B------:R1:W-:Y:S04]  /*82a0*/  STS.U16 [R115+UR12+0x3e00], R10 ;  /* 0x003e000a73007988 */ /* 0x0003e8000800040c */
[----:B0-----:R-:W4:Y:S04]  /*82b0*/  LDL.LU R12, [R1+0x280] ;  /* 0x00028000010c7983 */ /* 0x001f280000300800 */
[----:B------:R-:W4:Y:S04]  /*82c0*/  LDL.LU R13, [R1+0x27c] ;  /* 0x00027c00010d7983 */ /* 0x000f280000300800 */
[----:B-1----:R-:W4:Y:S04]  /*82d0*/  LDL.LU R115, [R1+0x278] ;  /* 0x0002780001737983 */ /* 0x002f280000300800 */
[----:B------:R-:W4:Y:S04]  /*82e0*/  LDL.LU R10, [R1+0x274] ;  /* 0x00027400010a7983 */ /* 0x000f280000300800 */
[----:B------:R0:W-:Y:S04]  /*82f0*/  STS.U16 [R125+UR12+0x300], R11 ;  /* 0x0003000b7d007988 */ /* 0x0001e8000800040c */
[----:B------:R1:W-:Y:S04]  /*8300*/  STS.U16 [R125+UR12+0x700], R2 ;  /* 0x000700027d007988 */ /* 0x0003e8000800040c */
[----:B------:R1:W-:Y:S04]  /*8310*/  STS.U16 [R125+UR12+0xb00], R8 ;  /* 0x000b00087d007988 */ /* 0x0003e8000800040c */
[----:B0-----:R-:W4:Y:S04]  /*8320*/  LDL.LU R11, [R1+0x270] ;  /* 0x00027000010b7983 */ /* 0x001f280000300800 */
[----:B-1----:R-:W4:Y:S04]  /*8330*/  LDL.LU R2, [R1+0x26c] ;  /* 0x00026c0001027983 */ /* 0x002f280000300800 */
[----:B------:R-:W4:Y:S04]  /*8340*/  LDL.LU R8, [R1+0x268] ;  /* 0x0002680001087983 */ /* 0x000f280000300800 */
[----:B---3--:R0:W-:Y:S04]  /*8350*/  STS.U16 [R125+UR12+0xf00], R7 ;  /* 0x000f00077d007988 */ /* 0x0081e8000800040c */
[----:B-----5:R1:W-:Y:S04]  /*8360*/  STS.U16 [R125+UR12+0x1300], R4 ;  /* 0x001300047d007988 */ /* 0x0203e8000800040c */
[----:B------:R3:W-:Y:S04]  /*8370*/  STS.U16 [R125+UR12+0x1700], R9 ;  /* 0x001700097d007988 */ /* 0x0007e8000800040c */
[----:B0-----:R-:W5:Y:S04]  /*8380*/  LDL.LU R7, [R1+0x88] ;  /* 0x0000880001077983 */ /* 0x001f680000300800 */
[----:B-1----:R-:W5:Y:S04]  /*8390*/  LDL.LU R4, [R1+0x90] ;  /* 0x0000900001047983 */ /* 0x002f680000300800 */
[----:B---3--:R-:W3:Y:S04]  /*83a0*/  LDL.LU R9, [R1+0x264] ;  /* 0x0002640001097983 */ /* 0x008ee80000300800 */
[----:B------:R0:W-:Y:S04]  /*83b0*/  STS.U16 [R125+UR12+0x1b00], R99 ;  /* 0x001b00637d007988 */ /* 0x0001e8000800040c */
[----:B------:R1:W-:Y:S04]  /*83c0*/  STS.U16 [R125+UR12+0x1f00], R112 ;  /* 0x001f00707d007988 */ /* 0x0003e8000800040c */
[----:B------:R1:W-:Y:S04]  /*83d0*/  STS.U16 [R125+UR12+0x2300], R113 ;  /* 0x002300717d007988 */ /* 0x0003e8000800040c */
[----:B0-----:R-:W5:Y:S04]  /*83e0*/  LDL.LU R99, [R1+0x260] ;  /* 0x0002600001637983 */ /* 0x001f680000300800 */
[----:B-1----:R-:W3:Y:S04]  /*83f0*/  LDL.LU R112, [R1+0x25c] ;  /* 0x00025c0001707983 */ /* 0x002ee80000300800 */
[----:B------:R-:W3:Y:S04]  /*8400*/  LDL.LU R113, [R1+0x258] ;  /* 0x0002580001717983 */ /* 0x000ee80000300800 */
[----:B------:R0:W-:Y:S04]  /*8410*/  STS.U16 [R125+UR12+0x2700], R5 ;  /* 0x002700057d007988 */ /* 0x0001e8000800040c */
[----:B------:R1:W-:Y:S04]  /*8420*/  STS.U16 [R125+UR12+0x2b00], R110 ;  /* 0x002b006e7d007988 */ /* 0x0003e8000800040c */
[----:B------:R1:W-:Y:S04]  /*8430*/  STS.U16 [R125+UR12+0x2f00], R111 ;  /* 0x002f006f7d007988 */ /* 0x0003e8000800040c */
[----:B0-----:R-:W3:Y:S04]  /*8440*/  LDL.LU R5, [R1+0x254] ;  /* 0x0002540001057983 */ /* 0x001ee80000300800 */
        /* <DEDUP_REMOVED lines=10> */
[----:B--2---:R2:W-:Y:S04]  /*84f0*/  STS.U16 [R124+UR12+0x10400], R107 ;  /* 0x0104006b7c007988 */ /* 0x0045e8000800040c */
[----:B0-----:R-:W3:Y:S04]  /*8500*/  LDL.LU R121, [R1+0x23c] ;  /* 0x00023c0001797983 */ /* 0x001ee80000300800 */
[----:B------:R-:W3:Y:S04]  /*8510*/  LDL.LU R125, [R1+0x78] ;  /* 0x00007800017d7983 */ /* 0x000ee80000300800 */
[----:B-1----:R-:W3:Y:S04]  /*8520*/  LDL.LU R106, [R1+0x238] ;  /* 0x00023800016a7983 */ /* 0x002ee80000300800 */
[----:B--2---:R-:W2:Y:S04]  /*8530*/  LDL.LU R107, [R1+0x234] ;  /* 0x00023400016b7983 */ /* 0x004ea80000300800 */
[----:B------:R0:W-:Y:S04]  /*8540*/  STS.U16 [R124+UR12+0x10000], R3 ;  /* 0x010000037c007988 */ /* 0x0001e8000800040c */
[----:B0-----:R-:W2:Y:S04]  /*8550*/  LDL.LU R3, [R1+0x230] ;  /* 0x0002300001037983 */ /* 0x001ea80000300800 */
[----:B------:R0:W-:Y:S04]  /*8560*/  STS.U16 [R124+UR12+0x13c00], R104 ;  /* 0x013c00687c007988 */ /* 0x0001e8000800040c */
[----:B------:R1:W-:Y:S04]  /*8570*/  STS.U16 [R124+UR12+0x13800], R105 ;  /* 0x013800697c007988 */ /* 0x0003e8000800040c */
[----:B0-----:R-:W2:Y:S04]  /*8580*/  LDL.LU R104, [R1+0x22c] ;  /* 0x00022c0001687983 */ /* 0x001ea80000300800 */
[----:B-1----:R-:W2:Y:S04]  /*8590*/  LDL.LU R105, [R1+0x228] ;  /* 0x0002280001697983 */ /* 0x002ea80000300800 */
[----:B----4-:R-:W-:Y:S04]  /*85a0*/  STS.U16 [R124+UR12+0x13400], R2 ;  /* 0x013400027c007988 */ /* 0x010fe8000800040c */
[----:B------:R-:W-:Y:S04]  /*85b0*/  STS.U16 [R124+UR12+0x13000], R102 ;  /* 0x013000667c007988 */ /* 0x000fe8000800040c */
[----:B------:R-:W-:Y:S04]  /*85c0*/  STS.U16 [R124+UR12+0x12c00], R103 ;  /* 0x012c00677c007988 */ /* 0x000fe8000800040c */
[----:B------:R-:W-:Y:S04]  /*85d0*/  STS.U16 [R124+UR12+0x12800], R100 ;  /* 0x012800647c007988 */ /* 0x000fe8000800040c */
[----:B------:R-:W-:Y:S04]  /*85e0*/  STS.U16 [R124+UR12+0x12400], R101 ;  /* 0x012400657c007988 */ /* 0x000fe8000800040c */
[----:B------:R-:W-:Y:S04]  /*85f0*/  STS.U16 [R124+UR12+0x12000], R120 ;  /* 0x012000787c007988 */ /* 0x000fe8000800040c */
[----:B------:R-:W-:Y:S04]  /*8600*/  STS.U16 [R124+UR12+0x11c00], R6 ;  /* 0x011c00067c007988 */ /* 0x000fe8000800040c */
[----:B-----5:R-:W-:Y:S04]  /*8610*/  STS.U16 [R124+UR12+0x10c00], R99 ;  /* 0x010c00637c007988 */ /* 0x020fe8000800040c */
[----:B---3--:R-:W-:Y:S04]  /*8620*/  STS.U16 [R124+UR12+0x11000], R98 ;  /* 0x011000627c007988 */ /* 0x008fe8000800040c */
[----:B------:R0:W-:Y:S02]  /*8630*/  STS.U16 [R124+UR12+0x11800], R125 ;  /* 0x0118007d7c007988 */ /* 0x0001e4000800040c */
[----:B0-----:R-:W-:-:S02]  /*8640*/  LOP3.LUT R125, R124, 0x40, RZ, 0x3c, !PT ;  /* 0x000000407c7d7812 */ /* 0x001fc400078e3cff */
[----:B--2---:R0:W-:Y:S04]  /*8650*/  STS.U16 [R124+UR12+0x11400], R3 ;  /* 0x011400037c007988 */ /* 0x0041e8000800040c */
[----:B0-----:R-:W2:Y:S04]  /*8660*/  LDL.LU R3, [R1+0x224] ;  /* 0x0002240001037983 */ /* 0x001ea80000300800 */
[----:B------:R-:W3:Y:S04]  /*8670*/  LDL.LU R98, [R1+0x220] ;  /* 0x0002200001627983 */ /* 0x000ee80000300800 */
[----:B------:R-:W3:Y:S04]  /*8680*/  LDL.LU R99, [R1+0x21c] ;  /* 0x00021c0001637983 */ /* 0x000ee80000300800 */
[----:B------:R-:W4:Y:S04]  /*8690*/  LDL.LU R2, [R1+0x218] ;  /* 0x0002180001027983 */ /* 0x000f280000300800 */
[----:B------:R-:W5:Y:S04]  /*86a0*/  LDL.LU R102, [R1+0x214] ;  /* 0x0002140001667983 */ /* 0x000f680000300800 */
[----:B------:R-:W5:Y:S04]  /*86b0*/  LDL.LU R103, [R1+0x210] ;  /* 0x0002100001677983 */ /* 0x000f680000300800 */
[----:B------:R-:W5:Y:S04]  /*86c0*/  LDL.LU R100, [R1+0x20c] ;  /* 0x00020c0001647983 */ /* 0x000f680000300800 */
[----:B------:R-:W5:Y:S04]  /*86d0*/  LDL.LU R101, [R1+0x208] ;  /* 0x0002080001657983 */ /* 0x000f680000300800 */
[----:B------:R-:W3:Y:S04]  /*86e0*/  LDL.LU R120, [R1+0x204] ;  /* 0x0002040001787983 */ /* 0x000ee80000300800 */
[----:B------:R-:W5:Y:S04]  /*86f0*/  LDL.LU R6, [R1+0x200] ;  /* 0x0002000001067983 */ /* 0x000f680000300800 */
[----:B------:R-:W5:Y:S04]  /*8700*/  LDL.LU R124, [R1+0x98] ;  /* 0x00009800017c7983 */ /* 0x000f680000300800 */
[----:B------:R0:W-:Y:S04]  /*8710*/  STS.U16 [R125+UR12+0x10200], R7 ;  /* 0x010200077d007988 */ /* 0x0001e8000800040c */
[----:B------:R1:W-:Y:S04]  /*8720*/  STS.U16 [R125+UR12+0x10600], R4 ;  /* 0x010600047d007988 */ /* 0x0003e8000800040c */
[----:B------:R1:W-:Y:S04]  /*8730*/  STS.U16 [R125+UR12+0x10e00], R5 ;  /* 0x010e00057d007988 */ /* 0x0003e8000800040c */
[----:B0-----:R-:W5:Y:S04]  /*8740*/  LDL.LU R7, [R1+0x1fc] ;  /* 0x0001fc0001077983 */ /* 0x001f680000300800 */
[----:B-1----:R-:W5:Y:S04]  /*8750*/  LDL.LU R4, [R1+0x1f8] ;  /* 0x0001f80001047983 */ /* 0x002f680000300800 */
[----:B------:R-:W5:Y:S04]  /*8760*/  LDL.LU R5, [R1+0x1f4] ;  /* 0x0001f40001057983 */ /* 0x000f680000300800 */
[----:B------:R0:W-:Y:S04]  /*8770*/  STS.U16 [R125+UR12+0x11200], R121 ;  /* 0x011200797d007988 */ /* 0x0001e8000800040c */
[----:B0-----:R-:W5:Y:S04]  /*8780*/  LDL.LU R121, [R1+0x1f0] ;  /* 0x0001f00001797983 */ /* 0x001f680000300800 */
[----:B------:R-:W-:Y:S04]  /*8790*/  STS.U16 [R125+UR12+0x11e00], R118 ;  /* 0x011e00767d007988 */ /* 0x000fe8000800040c */
[----:B------:R-:W-:Y:S04]  /*87a0*/  STS.U16 [R125+UR12+0x12200], R119 ;  /* 0x012200777d007988 */ /* 0x000fe8000800040c */
[----:B------:R-:W-:Y:S04]  /*87b0*/  STS.U16 [R125+UR12+0x12600], R116 ;  /* 0x012600747d007988 */ /* 0x000fe8000800040c */
[----:B------:R-:W-:Y:S04]  /*87c0*/  STS.U16 [R125+UR12+0x12a00], R117 ;  /* 0x012a00757d007988 */ /* 0x000fe8000800040c */
[----:B------:R-:W-:Y:S04]  /*87d0*/  STS.U16 [R125+UR12+0x12e00], R114 ;  /* 0x012e00727d007988 */ /* 0x000fe8000800040c */
[----:B------:R-:W-:Y:S04]  /*87e0*/  STS.U16 [R125+UR12+0x13200], R115 ;  /* 0x013200737d007988 */ /* 0x000fe8000800040c */
[----:B--2---:R-:W-:Y:S04]  /*87f0*/  STS.U16 [R125+UR12+0x11a00], R3 ;  /* 0x011a00037d007988 */ /* 0x004fe8000800040c */
[----:B----4-:R0:W-:Y:S04]  /*8800*/  STS.U16 [R125+UR12+0x11600], R2 ;  /* 0x011600027d007988 */ /* 0x0101e8000800040c */
[----:B0-----:R-:W2:Y:S04]  /*8810*/  LDL.LU R2, [R1+0x1ec] ;  /* 0x0001ec0001027983 */ /* 0x001ea80000300800 */
[----:B------:R-:W2:Y:S04]  /*8820*/  LDL.LU R3, [R1+0x1e8] ;  /* 0x0001e80001037983 */ /* 0x000ea80000300800 */
[----:B------:R-:W4:Y:S04]  /*8830*/  LDL.LU R118, [R1+0x1e4] ;  /* 0x0001e40001767983 */ /* 0x000f280000300800 */
[----:B------:R-:W4:Y:S04]  /*8840*/  LDL.LU R119, [R1+0x1e0] ;  /* 0x0001e00001777983 */ /* 0x000f280000300800 */
[----:B------:R-:W4:Y:S04]  /*8850*/  LDL.LU R116, [R1+0x1dc] ;  /* 0x0001dc0001747983 */ /* 0x000f280000300800 */
[----:B------:R-:W4:Y:S04]  /*8860*/  LDL.LU R117, [R1+0x1d8] ;  /* 0x0001d80001757983 */ /* 0x000f280000300800 */
[----:B------:R-:W4:Y:S04]  /*8870*/  LDL.LU R114, [R1+0x1d4] ;  /* 0x0001d40001727983 */ /* 0x000f280000300800 */
[----:B------:R-:W4:Y:S04]  /*8880*/  LDL.LU R115, [R1+0x1d0] ;  /* 0x0001d00001737983 */ /* 0x000f280000300800 */
[----:B---3--:R0:W-:Y:S04]  /*8890*/  STS.U16 [R125+UR12+0x13600], R120 ;  /* 0x013600787d007988 */ /* 0x0081e8000800040c */
[----:B0-----:R-:W3:Y:S04]  /*88a0*/  LDL.LU R120, [R1+0x1cc] ;  /* 0x0001cc0001787983 */ /* 0x001ee80000300800 */
[----:B-----5:R0:W-:Y:S04]  /*88b0*/  STS.U16 [R125+UR12+0x13a00], R121 ;  /* 0x013a00797d007988 */ /* 0x0201e8000800040c */
[----:B0-----:R-:W3:Y:S04]  /*88c0*/  LDL.LU R121, [R1+0x1c8] ;  /* 0x0001c80001797983 */ /* 0x001ee80000300800 */
[----:B------:R0:W-:Y:S04]  /*88d0*/  STS.U16 [R125+UR12+0x10a00], R124 ;  /* 0x010a007c7d007988 */ /* 0x0001e8000800040c */
[----:B------:R1:W-:Y:S01]  /*88e0*/  STS.U16 [R125+UR12+0x13e00], R0 ;  /* 0x013e00007d007988 */ /* 0x0003e2000800040c */
[----:B------:R5:W-:Y:S06]  /*88f0*/  MEMBAR.ALL.CTA ;  /* 0x0000000000007992 */ /* 0x000bec0000008000 */
[----:B-----5:R-:W5:Y:S01]  /*8900*/  FENCE.VIEW.ASYNC.S ;  /* 0x00000000000073c6 */ /* 0x020f620000000000 */
[----:B0-----:R-:W0:Y:S08]  /*8910*/  LDC R124, c[0x0][0x238] ;  /* 0x00008e00ff7c7b82 */ /* 0x001e300000000800 */
[----:B-1----:R-:W1:Y:S01]  /*8920*/  LDC R125, c[0x0][0x23c] ;  /* 0x00008f00ff7d7b82 */ /* 0x002e620000000800 */
[----:B------:R-:W-:-:S07]  /*8930*/  USHF.L.U32 UR4, UR13, 0x8, URZ ;  /* 0x000000080d047899 */ /* 0x000fce000800063f */
[----:B-----5:R-:W-:Y:S01]  /*8940*/  BAR.SYNC.DEFER_BLOCKING 0x0 ;  /* 0x0000000000007b1d */ /* 0x020fe20000010000 */
[----:B0-----:R-:W-:-:S04]  /*8950*/  IMAD.SHL.U32 R124, R124, 0x80, RZ ;  /* 0x000000807c7c7824 */ /* 0x001fc800078e00ff */
[----:B---3--:R-:W-:-:S04]  /*8960*/  IMAD.WIDE R120, R124, 0x2, R120 ;  /* 0x000000027c787825 */ /* 0x008fc800078e0278 */
[----:B-1----:R-:W-:Y:S01]  /*8970*/  IMAD.SHL.U32 R124, R125, 0x80, RZ ;  /* 0x000000807d7c7824 */ /* 0x002fe200078e00ff */
[----:B------:R-:W-:Y:S04]  /*8980*/  STL [R1+0x34], R120 ;  /* 0x0000347801007387 */ /* 0x000fe80000100800 */
[----:B------:R0:W-:Y:S01]  /*8990*/  STL [R1+0x30], R121 ;  /* 0x0000307901007387 */ /* 0x0001e20000100800 */
[----:B--2---:R-:W-:-:S04]  /*89a0*/  IMAD.WIDE R2, R124, 0x2, R2 ;  /* 0x000000027c027825 */ /* 0x004fc800078e0202 */
[----:B0-----:R-:W-:-:S04]  /*89b0*/  IMAD.WIDE R120, R124, 0x2, R122 ;  /* 0x000000027c787825 */ /* 0x001fc800078e027a */
[C---:B----4-:R-:W-:Y:S02]  /*89c0*/  IMAD.WIDE R122, R124.reuse, 0x2, R118 ;  /* 0x000000027c7a7825 */ /* 0x050fe400078e0276 */
[----:B------:R-:W2:Y:S04]  /*89d0*/  LDL.LU.64 R118, [R1+0x10] ;  /* 0x0000100001767983 */ /* 0x000ea80000300a00 */
[----:B------:R0:W-:Y:S04]  /*89e0*/  STL.64 [R1+0x8], R120 ;  /* 0x0000087801007387 */ /* 0x0001e80000100a00 */
[----:B0-----:R-:W3:Y:S04]  /*89f0*/  LDL.LU.64 R120, [R1+0x18] ;  /* 0x0000180001787983 */ /* 0x001ee80000300a00 */
[----:B------:R0:W-:Y:S04]  /*8a00*/  STL.64 [R1], R122 ;  /* 0x0000007a01007387 */ /* 0x0001e80000100a00 */
[----:B0-----:R-:W4:Y:S04]  /*8a10*/  LDL.LU.64 R122, [R1+0x20] ;  /* 0x00002000017a7983 */ /* 0x001f280000300a00 */
[----:B------:R0:W-:Y:S04]  /*8a20*/  STL.64 [R1+0x1b0], R2 ;  /* 0x0001b00201007387 */ /* 0x0001e80000100a00 */
[----:B0-----:R-:W5:Y:S04]  /*8a30*/  LDL.LU.64 R2, [R1] ;  /* 0x0000000001027983 */ /* 0x001f680000300a00 */
[----:B-----5:R0:W-:Y:S04]  /*8a40*/  STL.64 [R1+0x1b8], R2 ;  /* 0x0001b80201007387 */ /* 0x0201e80000100a00 */
[----:B0-----:R-:W5:Y:S04]  /*8a50*/  LDL.LU.64 R2, [R1+0x8] ;  /* 0x0000080001027983 */ /* 0x001f680000300a00 */
[----:B-----5:R0:W-:Y:S04]  /*8a60*/  STL.64 [R1+0x1c0], R2 ;  /* 0x0001c00201007387 */ /* 0x0201e80000100a00 */
[----:B0-----:R-:W5:Y:S01]  /*8a70*/  LDL.LU.64 R2, [R1+0x28] ;  /* 0x0000280001027983 */ /* 0x001f620000300a00 */
[----:B------:R-:W-:-:S04]  /*8a80*/  IMAD.WIDE R4, R124, 0x2, R4 ;  /* 0x000000027c047825 */ /* 0x000fc800078e0204 */
        /* <DEDUP_REMOVED lines=24> */
[----:B--2---:R-:W-:-:S04]  /*8c10*/  IMAD.WIDE R118, R124, 0x2, R118 ;  /* 0x000000027c767825 */ /* 0x004fc800078e0276 */
[----:B---3--:R-:W-:-:S04]  /*8c20*/  IMAD.WIDE R120, R124, 0x2, R120 ;  /* 0x000000027c787825 */ /* 0x008fc800078e0278 */
[----:B----4-:R-:W-:-:S04]  /*8c30*/  IMAD.WIDE R122, R124, 0x2, R122 ;  /* 0x000000027c7a7825 */ /* 0x010fc800078e027a */
[----:B-----5:R-:W-:Y:S02]  /*8c40*/  IMAD.WIDE R124, R124, 0x2, R2 ;  /* 0x000000027c7c7825 */ /* 0x020fe400078e0202 */
[----:B------:R-:W2:Y:S01]  /*8c50*/  LDL.LU.64 R2, [R1+0x1c0] ;  /* 0x0001c00001027983 */ /* 0x000ea20000300a00 */
[----:B------:R-:W-:-:S04]  /*8c60*/  ULOP3.LUT UR4, UR4, 0xc00, URZ, 0xc0, !UPT ;  /* 0x00000c0004047892 */ /* 0x000fc8000f8ec03f */
[----:B------:R-:W-:Y:S01]  /*8c70*/  ULEA.HI UR4, UR12, UR4, URZ, 0x1c ;  /* 0x000000040c047291 */ /* 0x000fe2000f8fe03f */
[----:B------:R-:W-:-:S03]  /*8c80*/  WARPGROUP.ARRIVE ;  /* 0x00000000000079c5 */ /* 0x000fc60000000000 */
[----:B------:R-:W-:Y:S01]  /*8c90*/  ULOP3.LUT UR16, UR4, 0x3fff, URZ, 0xc0, !UPT ;  /* 0x00003fff04107892 */ /* 0x000fe2000f8ec03f */
[----:B------:R-:W-:Y:S01]  /*8ca0*/  UMOV UR19, 0x40000040 ;  /* 0x4000004000137882 */ /* 0x000fe20000000000 */
[----:B------:R-:W-:-:S07]  /*8cb0*/  UMOV UR17, 0x40000040 ;  /* 0x4000004000117882 */ /* 0x000fce0000000000 */
[----:B------:R-:W-:Y:S01]  /*8cc0*/  HGMMA.64x128x16.F32 R24, gdesc[UR16].tnspA, R24 ;  /* 0x21e00000101879f0 */ /* 0x000fe20008700818 */
[----:B------:R-:W-:Y:S01]  /*8cd0*/  UIADD3 UR16, UP0, UR16, 0x80, URZ ;  /* 0x0000008010107890 */ /* 0x000fe2000ff1e03f */
[----:B------:R-:W-:-:S03]  /*8ce0*/  UMOV UR4, URZ ;  /* 0x0000003f00047c82 */ /* 0x000fc60008000000 */
[----:B------:R-:W-:-:S03]  /*8cf0*/  UIADD3.X UR5, UR4, 0x40000040, URZ, UP0, !UPT ;  /* 0x4000004004057890 */ /* 0x000fc600087fe43f */
[----:B------:R-:W-:-:S06]  /*8d00*/  UMOV UR4, UR16 ;  /* 0x0000001000047c82 */ /* 0x000fcc0008000000 */
[----:B------:R-:W-:Y:S01]  /*8d10*/  HGMMA.64x128x16.F32 R24, gdesc[UR4].tnspA, R24 ;  /* 0x21e00000041879f0 */ /* 0x000fe20008700818 */
[----:B--2---:R0:W-:Y:S01]  /*8d20*/  STL [R1+0x1a4], R2 ;  /* 0x0001a40201007387 */ /* 0x0041e20000100800 */
[----:B------:R-:W-:-:S03]  /*8d30*/  IMAD.MOV.U32 R0, RZ, RZ, R3 ;  /* 0x000000ffff007224 */ /* 0x000fc600078e0003 */
[----:B0-----:R-:W2:Y:S01]  /*8d40*/  LDL.LU.64 R2, [R1+0x1b8] ;  /* 0x0001b80001027983 */ /* 0x001ea20000300a00 */
[----:B------:R-:W-:-:S09]  /*8d50*/  UIADD3.64 UR20, UR4, 0x80, URZ ;  /* 0x0000008004147897 */ /* 0x000fd2000fffe03f */
[----:B------:R-:W-:Y:S01]  /*8d60*/  HGMMA.64x128x16.F32 R24, gdesc[UR20].tnspA, R24 ;  /* 0x21e00000141879f0 */ /* 0x000fe20008700818 */
[----:B------:R-:W-:Y:S02]  /*8d70*/  UIADD3.64 UR24, UR4, 0x100, URZ ;  /* 0x0000010004187897 */ /* 0x000fe4000fffe03f */
[----:B------:R-:W-:-:S09]  /*8d80*/  UIADD3.64 UR28, UR4, 0x180, URZ ;  /* 0x00000180041c7897 */ /* 0x000fd2000fffe03f */
[----:B------:R-:W-:Y:S01]  /*8d90*/  HGMMA.64x128x16.F32 R24, gdesc[UR24].tnspA, R24 ;  /* 0x21e00000181879f0 */ /* 0x000fe20008700818 */
[----:B------:R-:W-:-:S11]  /*8da0*/  UIADD3.64 UR32, UR4, 0x200, URZ ;  /* 0x0000020004207897 */ /* 0x000fd6000fffe03f */
[----:B------:R-:W-:Y:S01]  /*8db0*/  HGMMA.64x128x16.F32 R24, gdesc[UR28].tnspA, R24 ;  /* 0x21e000001c1879f0 */ /* 0x000fe20008700818 */
[----:B--2---:R-:W-:Y:S04]  /*8dc0*/  STL [R1+0x50], R2 ;  /* 0x0000500201007387 */ /* 0x004fe80000100800 */
[----:B------:R0:W-:Y:S02]  /*8dd0*/  STL [R1+0x1a0], R0 ;  /* 0x0001a00001007387 */ /* 0x0001e40000100800 */
[----:B0-----:R-:W-:Y:S02]  /*8de0*/  IMAD.MOV.U32 R0, RZ, RZ, R3 ;  /* 0x000000ffff007224 */ /* 0x001fe400078e0003 */
[----:B------:R-:W2:Y:S04]  /*8df0*/  LDL.LU.64 R2, [R1+0x1b0] ;  /* 0x0001b00001027983 */ /* 0x000ea80000300a00 */
[----:B------:R0:W-:Y:S01]  /*8e00*/  STL [R1+0x48], R0 ;  /* 0x0000480001007387 */ /* 0x0001e20000100800 */
[----:B------:R-:W-:Y:S01]  /*8e10*/  HGMMA.64x128x16.F32 R24, gdesc[UR32].tnspA, R24 ;  /* 0x21e00000201879f0 */ /* 0x000fe20008700818 */
[----:B------:R-:W-:-:S02]  /*8e20*/  UIADD3.64 UR36, UR4, 0x280, URZ ;  /* 0x0000028004247897 */ /* 0x000fc4000fffe03f */
[----:B------:R-:W-:-:S09]  /*8e30*/  UIADD3.64 UR8, UR4, 0x300, URZ ;  /* 0x0000030004087897 */ /* 0x000fd2000fffe03f */
[----:B------:R-:W-:Y:S01]  /*8e40*/  HGMMA.64x128x16.F32 R24, gdesc[UR36].tnspA, R24 ;  /* 0x21e00000241879f0 */ /* 0x000fe20008700818 */
[----:B0-----:R-:W0:Y:S11]  /*8e50*/  S2R R0, SR_TID.X ;  /* 0x0000000000007919 */ /* 0x001e360000002100 */
[----:B------:R-:W-:Y:S01]  /*8e60*/  HGMMA.64x128x16.F32 R24, gdesc[UR8].tnspA, R24, gsb0 ;  /* 0x21e00000081879f0 */ /* 0x000fe20008000818 */
[----:B--2---:R1:W-:Y:S04]  /*8e70*/  STL [R1+0x5c], R2 ;  /* 0x00005c0201007387 */ /* 0x0043e80000100800 */
[----:B------:R-:W-:Y:S04]  /*8e80*/  STL [R1+0x54], R3 ;  /* 0x0000540301007387 */ /* 0x000fe80000100800 */
        /* <DEDUP_REMOVED lines=20> */
[----:B-1----:R-:W2:Y:S04]  /*8fd0*/  LDL.LU R2, [R1+0x134] ;  /* 0x0001340001027983 */ /* 0x002ea80000300800 */
        /* <DEDUP_REMOVED lines=12> */
[----:B------:R1:W-:Y:S04]  /*90a0*/  STL [R1+0xc], R100 ;  /* 0x00000c6401007387 */ /* 0x0003e80000100800 */
[----:B------:R3:W-:Y:S04]  /*90b0*/  STL [R1+0x38], R102 ;  /* 0x0000386601007387 */ /* 0x0007e80000100800 */
[----:B------:R4:W-:Y:S04]  /*90c0*/  STL [R1+0x40], R104 ;  /* 0x0000406801007387 */ /* 0x0009e80000100800 */
[----:B------:R5:W-:Y:S04]  /*90d0*/  STL [R1+0x4c], R106 ;  /* 0x00004c6a01007387 */ /* 0x000be80000100800 */
[----:B------:R5:W-:Y:S04]  /*90e0*/  STL [R1+0x58], R108 ;  /* 0x0000586c01007387 */ /* 0x000be80000100800 */
[----:B------:R5:W-:Y:S04]  /*90f0*/  STL [R1+0x68], R110 ;  /* 0x0000686e01007387 */ /* 0x000be80000100800 */
[----:B------:R5:W-:Y:S01]  /*9100*/  STL [R1+0x130], R112 ;  /* 0x0001307001007387 */ /* 0x000be20000100800 */
[----:B0-----:R-:W-:Y:S01]  /*9110*/  SHF.R.U32.HI R0, RZ, 0x8, R0 ;  /* 0x00000008ff007819 */ /* 0x001fe20000011600 */
[----:B------:R-:W-:Y:S01]  /*9120*/  UIADD3 UR40, UR40, -0x80, URZ ;  /* 0xffffff8028287890 */ /* 0x000fe2000fffe03f */
[----:B------:R-:W-:-:S02]  /*9130*/  WARPGROUP.DEPBAR.LE gsb0, 0x0 ;  /* 0x00008000000079c5 */ /* 0x000fc40000010000 */
[----:B------:R-:W-:Y:S01]  /*9140*/  SGXT.U32 R0, R0, 0x1 ;  /* 0x000000010000781a */ /* 0x000fe20000000000 */
[----:B-1----:R-:W-:Y:S02]  /*9150*/  IMAD.MOV.U32 R100, RZ, RZ, R101 ;  /* 0x000000ffff647224 */ /* 0x002fe400078e0065 */
[----:B---3--:R-:W-:Y:S02]  /*9160*/  IMAD.MOV.U32 R102, RZ, RZ, R103 ;  /* 0x000000ffff667224 */ /* 0x008fe400078e0067 */
[----:B----4-:R-:W-:Y:S02]  /*9170*/  IMAD.MOV.U32 R104, RZ, RZ, R105 ;  /* 0x000000ffff687224 */ /* 0x010fe400078e0069 */
[----:B-----5:R-:W-:Y:S02]  /*9180*/  IMAD.MOV.U32 R106, RZ, RZ, R107 ;  /* 0x000000ffff6a7224 */ /* 0x020fe400078e006b */
[----:B------:R-:W-:Y:S02]  /*9190*/  IMAD.MOV.U32 R108, RZ, RZ, R109 ;  /* 0x000000ffff6c7224 */ /* 0x000fe400078e006d */
[----:B------:R-:W-:-:S02]  /*91a0*/  IMAD.MOV.U32 R110, RZ, RZ, R111 ;  /* 0x000000ffff6e7224 */ /* 0x000fc400078e006f */
[----:B------:R-:W-:Y:S02]  /*91b0*/  IMAD.MOV.U32 R112, RZ, RZ, R113 ;  /* 0x000000ffff707224 */ /* 0x000fe400078e0071 */
[----:B------:R-:W-:Y:S02]  /*91c0*/  IMAD.MOV.U32 R5, RZ, RZ, R118 ;  /* 0x000000ffff057224 */ /* 0x000fe400078e0076 */
[----:B------:R-:W-:Y:S02]  /*91d0*/  IMAD.MOV.U32 R88, RZ, RZ, R119 ;  /* 0x000000ffff587224 */ /* 0x000fe400078e0077 */
[----:B------:R-:W-:Y:S02]  /*91e0*/  IMAD.MOV.U32 R7, RZ, RZ, R120 ;  /* 0x000000ffff077224 */ /* 0x000fe400078e0078 */
[----:B------:R-:W-:Y:S02]  /*91f0*/  IMAD.MOV.U32 R89, RZ, RZ, R121 ;  /* 0x000000ffff597224 */ /* 0x000fe400078e0079 */
[----:B------:R-:W-:-:S02]  /*9200*/  IMAD.MOV.U32 R92, RZ, RZ, R122 ;  /* 0x000000ffff5c7224 */ /* 0x000fc400078e007a */
[----:B------:R-:W-:Y:S02]  /*9210*/  IMAD.MOV.U32 R23, RZ, RZ, R123 ;  /* 0x000000ffff177224 */ /* 0x000fe400078e007b */
[----:B------:R-:W-:Y:S02]  /*9220*/  IMAD.MOV.U32 R99, RZ, RZ, R124 ;  /* 0x000000ffff637224 */ /* 0x000fe400078e007c */
[----:B------:R-:W-:Y:S02]  /*9230*/  IMAD.MOV.U32 R98, RZ, RZ, R125 ;  /* 0x000000ffff627224 */ /* 0x000fe400078e007d */
[----:B--2---:R-:W-:-:S05]  /*9240*/  VIADD R2, R2, 0xffffffff ;  /* 0xffffffff02027836 */ /* 0x004fca0000000000 */
[----:B------:R0:W-:Y:S01]  /*9250*/  STL [R1+0x134], R2 ;  /* 0x0001340201007387 */ /* 0x0001e20000100800 */
[----:B------:R-:W-:-:S13]  /*9260*/  ISETP.NE.U32.AND P0, PT, R2, RZ, PT ;  /* 0x000000ff0200720c */ /* 0x000fda0003f05070 */
[----:B0-----:R-:W-:Y:S05]  /*9270*/  @P0 BRA `(.L_x_1) ;  /* 0xffffffa4001c0947 */ /* 0x001fea000383ffff */
[----:B------:R-:W-:Y:S02]  /*9280*/  F2FP.F16.F32.PACK_AB R83, R87, R83 ;  /* 0x000000535753723e */ /* 0x000fe400000000ff */
[----:B------:R-:W-:Y:S02]  /*9290*/  F2FP.F16.F32.PACK_AB R82, R86, R82 ;  /* 0x000000525652723e */ /* 0x000fe400000000ff */
[----:B------:R-:W-:Y:S02]  /*92a0*/  F2FP.F16.F32.PACK_AB R81, R85, R81 ;  /* 0x000000515551723e */ /* 0x000fe400000000ff */
[----:B------:R-:W-:Y:S02]  /*92b0*/  F2FP.F16.F32.PACK_AB R80, R84, R80 ;  /* 0x000000505450723e */ /* 0x000fe400000000ff */
[----:B------:R-:W-:Y:S02]  /*92c0*/  F2FP.F16.F32.PACK_AB R75, R79, R75 ;  /* 0x0000004b4f4b723e */ /* 0x000fe400000000ff */
[----:B------:R-:W-:-:S02]  /*92d0*/  F2FP.F16.F32.PACK_AB R74, R78, R74 ;  /* 0x0000004a4e4a723e */ /* 0x000fc400000000ff */
        /* <DEDUP_REMOVED lines=25> */
[----:B------:R-:W-:-:S07]  /*9470*/  F2FP.F16.F32.PACK_AB R24, R28, R24 ;  /* 0x000000181c18723e */ /* 0x000fce00000000ff */
.L_x_0:
[----:B------:R-:W1:Y:S01]  /*9480*/  S2R R3, SR_TID.X ;  /* 0x0000000000037919 */ /* 0x000e620000002100 */
[----:B------:R-:W-:Y:S01]  /*9490*/  ULDC.64 UR8, c[0x0][0x228] ;  /* 0x00008a0000087ab9 */ /* 0x000fe20000000a00 */
[----:B------:R-:W-:Y:S01]  /*94a0*/  ULDC UR4, c[0x0][0x244] ;  /* 0x0000910000047ab9 */ /* 0x000fe20000000800 */
[----:B------:R-:W-:Y:S01]  /*94b0*/  ULDC.64 UR6, c[0x0][0x220] ;  /* 0x0000880000067ab9 */ /* 0x000fe20000000a00 */
[----:B------:R-:W2:Y:S04]  /*94c0*/  LDL.LU R112, [R1+0xbc] ;  /* 0x0000bc0001707983 */ /* 0x000ea80000300800 */
[----:B------:R-:W3:Y:S01]  /*94d0*/  LDL.LU R111, [R1+0x1a8] ;  /* 0x0001a800016f7983 */ /* 0x000ee20000300800 */
[C---:B-1----:R-:W-:Y:S02]  /*94e0*/  IMAD.SHL.U32 R2, R3.reuse, 0x200, RZ ;  /* 0x0000020003027824 */ /* 0x042fe400078e00ff */
[----:B------:R-:W-:-:S02]  /*94f0*/  IMAD.SHL.U32 R110, R3, 0x10, RZ ;  /* 0x00000010036e7824 */ /* 0x000fc400078e00ff */
[----:B------:R-:W-:Y:S01]  /*9500*/  IMAD.SHL.U32 R3, R3, 0x8, RZ ;  /* 0x0000000803037824 */ /* 0x000fe200078e00ff */
[----:B------:R-:W-:Y:S02]  /*9510*/  LOP3.LUT R5, R2, 0x1000, RZ, 0xc0, !PT ;  /* 0x0000100002057812 */ /* 0x000fe400078ec0ff */
[----:B------:R-:W-:Y:S02]  /*9520*/  LOP3.LUT R2, R110, 0x70, RZ, 0xc0, !PT ;  /* 0x000000706e027812 */ /* 0x000fe400078ec0ff */
[----:B------:R-:W-:Y:S02]  /*9530*/  LOP3.LUT R3, R3, 0xf80, RZ, 0xc0, !PT ;  /* 0x00000f8003037812 */ /* 0x000fe400078ec0ff */
[----:B------:R-:W-:-:S05]  /*9540*/  IADD3 R2, R5, UR12, R2 ;  /* 0x0000000c05027c10 */ /* 0x000fca000fffe002 */
[----:B------:R-:W-:Y:S01]  /*9550*/  IMAD.IADD R104, R3, 0x1, R2 ;  /* 0x0000000103687824 */ /* 0x000fe200078e0202 */
[----:B------:R-:W-:Y:S01]  /*9560*/  BAR.SYNC.DEFER_BLOCKING 0x0 ;  /* 0x0000000000007b1d */ /* 0x000fe20000010000 */
[----:B------:R-:W-:-:S05]  /*9570*/  LOP3.LUT R110, R110, 0x1ff0, RZ, 0xc0, !PT ;  /* 0x00001ff06e6e7812 */ /* 0x000fca00078ec0ff */
[----:B------:R-:W-:Y:S02]  /*9580*/  STSM.16.M88.4 [R104], R24 ;  /* 0x0000001868007844 */ /* 0x000fe40000000200 */
[----:B------:R-:W-:Y:S06]  /*9590*/  BAR.SYNC.DEFER_BLOCKING 0x0 ;  /* 0x0000000000007b1d */ /* 0x000fec0000010000 */
[----:B------:R-:W1:Y:S02]  /*95a0*/  LDS.128 R24, [R110+UR12] ;  /* 0x0000000c6e187984 */ /* 0x000e640008000c00 */
[----:B------:R-:W-:Y:S06]  /*95b0*/  BAR.SYNC.DEFER_BLOCKING 0x0 ;  /* 0x0000000000007b1d */ /* 0x000fec0000010000 */
[----:B------:R-:W-:Y:S02]  /*95c0*/  STSM.16.M88.4 [R104], R32 ;  /* 0x0000002068007844 */ /* 0x000fe40000000200 */
[----:B------:R-:W-:Y:S06]  /*95d0*/  BAR.SYNC.DEFER_BLOCKING 0x0 ;  /* 0x0000000000007b1d */ /* 0x000fec0000010000 */
[----:B------:R-:W4:Y:S02]  /*95e0*/  LDS.128 R28, [R110+UR12] ;  /* 0x0000000c6e1c7984 */ /* 0x000f240008000c00 */
[----:B------:R-:W-:Y:S06]  /*95f0*/  BAR.SYNC.DEFER_BLOCKING 0x0 ;  /* 0x0000000000007b1d */ /* 0x000fec0000010000 */
[----:B------:R-:W-:Y:S02]  /*9600*/  STSM.16.M88.4 [R104], R40 ;  /* 0x0000002868007844 */ /* 0x000fe40000000200 */
[----:B------:R-:W-:Y:S06]  /*9610*/  BAR.SYNC.DEFER_BLOCKING 0x0 ;  /* 0x0000000000007b1d */ /* 0x000fec0000010000 */
[----:B------:R-:W5:Y:S02]  /*9620*/  LDS.128 R32, [R110+UR12] ;  /* 0x0000000c6e207984 */ /* 0x000f640008000c00 */
[----:B------:R-:W-:Y:S06]  /*9630*/  BAR.SYNC.DEFER_BLOCKING 0x0 ;  /* 0x0000000000007b1d */ /* 0x000fec0000010000 */
[----:B------:R-:W-:Y:S02]  /*9640*/  STSM.16.M88.4 [R104], R48 ;  /* 0x0000003068007844 */ /* 0x000fe40000000200 */
[----:B------:R-:W-:Y:S06]  /*9650*/  BAR.SYNC.DEFER_BLOCKING 0x0 ;  /* 0x0000000000007b1d */ /* 0x000fec0000010000 */
[----:B------:R-:W0:Y:S02]  /*9660*/  LDS.128 R36, [R110+UR12] ;  /* 0x0000000c6e247984 */ /* 0x000e240008000c00 */
[----:B------:R-:W-:Y:S06]  /*9670*/  BAR.SYNC.DEFER_BLOCKING 0x0 ;  /* 0x0000000000007b1d */ /* 0x000fec0000010000 */
[----:B------:R-:W-:Y:S02]  /*9680*/  STSM.16.M88.4 [R104], R56 ;  /* 0x0000003868007844 */ /* 0x000fe40000000200 */
[----:B------:R-:W-:Y:S06]  /*9690*/  BAR.SYNC.DEFER_BLOCKING 0x0 ;  /* 0x0000000000007b1d */ /* 0x000fec0000010000 */
[----:B------:R-:W0:Y:S02]  /*96a0*/  LDS.128 R40, [R110+UR12] ;  /* 0x0000000c6e287984 */ /* 0x000e240008000c00 */
[----:B------:R-:W-:Y:S06]  /*96b0*/  BAR.SYNC.DEFER_BLOCKING 0x0 ;  /* 0x0000000000007b1d */ /* 0x000fec0000010000 */
[----:B------:R1:W-:Y:S02]  /*96c0*/  STSM.16.M88.4 [R104], R64 ;  /* 0x0000004068007844 */ /* 0x0003e40000000200 */
[----:B------:R-:W-:Y:S06]  /*96d0*/  BAR.SYNC.DEFER_BLOCKING 0x0 ;  /* 0x0000000000007b1d */ /* 0x000fec0000010000 */
[----:B------:R-:W0:Y:S02]  /*96e0*/  LDS.128 R44, [R110+UR12] ;  /* 0x0000000c6e2c7984 */ /* 0x000e240008000c00 */
[----:B------:R-:W-:Y:S06]  /*96f0*/  BAR.SYNC.DEFER_BLOCKING 0x0 ;  /* 0x0000000000007b1d */ /* 0x000fec0000010000 */
[----:B------:R-:W-:Y:S02]  /*9700*/  STSM.16.M88.4 [R104], R72 ;  /* 0x0000004868007844 */ /* 0x000fe40000000200 */
[----:B------:R-:W-:Y:S06]  /*9710*/  BAR.SYNC.DEFER_BLOCKING 0x0 ;  /* 0x0000000000007b1d */ /* 0x000fec0000010000 */
[----:B------:R-:W0:Y:S02]  /*9720*/  LDS.128 R48, [R110+UR12] ;  /* 0x0000000c6e307984 */ /* 0x000e240008000c00 */
[----:B------:R-:W-:Y:S01]  /*9730*/  BAR.SYNC.DEFER_BLOCKING 0x0 ;  /* 0x0000000000007b1d */ /* 0x000fe20000010000 */
[C---:B---3--:R-:W-:Y:S01]  /*9740*/  ISETP.GE.AND P0, PT, R111.reuse, UR8, PT ;  /* 0x000000086f007c0c */ /* 0x048fe2000bf06270 */
[----:B------:R-:W-:Y:S01]  /*9750*/  IMAD R111, R111, UR4, RZ ;  /* 0x000000046f6f7c24 */ /* 0x000fe2000f8e02ff */
[----:B--2---:R-:W-:-:S02]  /*9760*/  LOP3.LUT R107, R112, R0, RZ, 0xfc, !PT ;  /* 0x00000000706b7212 */ /* 0x004fc400078efcff */
[C-C-:B------:R-:W-:Y:S01]  /*9770*/  LOP3.LUT R108, R112.reuse, 0x2, R0.reuse, 0xfe, !PT ;  /* 0x00000002706c7812 */ /* 0x140fe200078efe00 */
[----:B------:R-:W-:Y:S01]  /*9780*/  ULDC UR4, c[0x0][0x248] ;  /* 0x0000920000047ab9 */ /* 0x000fe20000000800 */
[C---:B------:R-:W-:Y:S01]  /*9790*/  ISETP.LT.AND P4, PT, R107.reuse, UR9, !P0 ;  /* 0x000000096b007c0c */ /* 0x040fe2000c781270 */
[----:B------:R-:W-:Y:S01]  /*97a0*/  IMAD R107, R107, UR4, RZ ;  /* 0x000000046b6b7c24 */ /* 0x000fe2000f8e02ff */
[----:B------:R-:W-:Y:S02]  /*97b0*/  LOP3.LUT R109, R112, 0x4, R0, 0xfe, !PT ;  /* 0x00000004706d7812 */ /* 0x000fe400078efe00 */
[C---:B-1----:R-:W-:Y:S02]  /*97c0*/  LEA R66, P1, R111.reuse, UR6, 0x1 ;  /* 0x000000066f427c11 */ /* 0x042fe4000f8208ff */
[C---:B------:R-:W-:Y:S01]  /*97d0*/  ISETP.LT.AND P3, PT, R108.reuse, UR9, !P0 ;  /* 0x000000096c007c0c */ /* 0x040fe2000c761270 */
[----:B------:R-:W-:Y:S01]  /*97e0*/  STSM.16.M88.4 [R104], R80 ;  /* 0x0000005068007844 */ /* 0x000fe20000000200 */
[----:B------:R-:W-:Y:S01]  /*97f0*/  IMAD R108, R108, UR4, RZ ;  /* 0x000000046c6c7c24 */ /* 0x000fe2000f8e02ff */
[----:B------:R-:W-:-:S02]  /*9800*/  LEA.HI.X.SX32 R67, R111, UR7, 0x1, P1 ;  /* 0x000000076f437c11 */ /* 0x000fc400088f0eff */
[C---:B------:R-:W-:Y:S01]  /*9810*/  ISETP.LT.AND P2, PT, R109.reuse, UR9, !P0 ;  /* 0x000000096d007c0c */ /* 0x040fe2000c741270 */
[----:B------:R-:W-:Y:S01]  /*9820*/  IMAD R109, R109, UR4, RZ ;  /* 0x000000046d6d7c24 */ /* 0x000fe2000f8e02ff */
[CC--:B------:R-:W-:Y:S02]  /*9830*/  LEA R56, P1, R107.reuse, R66.reuse, 0x1 ;  /* 0x000000426b387211 */ /* 0x0c0fe400078208ff */
[----:B------:R-:W-:Y:S02]  /*9840*/  LOP3.LUT R101, R112, 0x6, R0, 0xfe, !PT ;  /* 0x0000000670657812 */ /* 0x000fe400078efe00 */
[-C--:B------:R-:W-:Y:S02]  /*9850*/  LEA R58, P5, R108, R66.reuse, 0x1 ;  /* 0x000000426c3a7211 */ /* 0x080fe400078a08ff */
[----:B------:R-:W-:Y:S01]  /*9860*/  LEA.HI.X.SX32 R57, R107, R67, 0x1, P1 ;  /* 0x000000436b397211 */ /* 0x000fe200008f0eff */
[----:B------:R-:W-:Y:S01]  /*9870*/  BAR.SYNC.DEFER_BLOCKING 0x0 ;  /* 0x0000000000007b1d */ /* 0x000fe20000010000 */
[----:B------:R-:W-:-:S02]  /*9880*/  LEA R64, P6, R109, R66, 0x1 ;  /* 0x000000426d407211 */ /* 0x000fc400078c08ff */
[C---:B------:R-:W-:Y:S01]  /*9890*/  ISETP.LT.AND P1, PT, R101.reuse, UR9, !P0 ;  /* 0x0000000965007c0c */ /* 0x040fe2000c721270 */
[----:B------:R-:W-:Y:S01]  /*98a0*/  IMAD R101, R101, UR4, RZ ;  /* 0x0000000465657c24 */ /* 0x000fe2000f8e02ff */
[-C--:B------:R-:W-:Y:S02]  /*98b0*/  LEA.HI.X.SX32 R59, R108, R67.reuse, 0x1, P5 ;  /* 0x000000436c3b7211 */ /* 0x080fe400028f0eff */
[----:B------:R-:W-:Y:S02]  /*98c0*/  LEA.HI.X.SX32 R65, R109, R67, 0x1, P6 ;  /* 0x000000436d417211 */ /* 0x000fe400030f0eff */
[C-C-:B------:R-:W-:Y:S02]  /*98d0*/  LOP3.LUT R99, R112.reuse, 0x8, R0.reuse, 0xfe, !PT ;  /* 0x0000000870637812 */ /* 0x140fe400078efe00 */
[C-C-:B------:R-:W-:Y:S02]  /*98e0*/  LOP3.LUT R98, R112.reuse, 0xa, R0.reuse, 0xfe, !PT ;  /* 0x0000000a70627812 */ /* 0x140fe400078efe00 */
[----:B------:R-:W-:Y:S01]  /*98f0*/  LOP3.LUT R97, R112, 0xc, R0, 0xfe, !PT ;  /* 0x0000000c70617812 */ /* 0x000fe200078efe00 */
[----:B------:R1:W-:Y:S04]  /*9900*/  @P4 STG.E.U16 desc[UR14][R56.64], R24 ;  /* 0x0000001838004986 */ /* 0x0003e8000c10150e */
[----:B------:R-:W-:Y:S01]  /*9910*/  @P3 STG.E.U16 desc[UR14][R58.64], R25 ;  /* 0x000000193a003986 */ /* 0x000fe2000c10150e */
[----:B------:R-:W-:-:S03]  /*9920*/  ISETP.LT.AND P4, PT, R98, UR9, !P0 ;  /* 0x0000000962007c0c */ /* 0x000fc6000c781270 */
[----:B------:R2:W-:Y:S01]  /*9930*/  @P2 STG.E.U16 desc[UR14][R64.64], R26 ;  /* 0x0000001a40002986 */ /* 0x0005e2000c10150e */
[----:B-1----:R-:W-:-:S03]  /*9940*/  LEA R56, P3, R101, R66, 0x1 ;  /* 0x0000004265387211 */ /* 0x002fc600078608ff */
[----:B------:R-:W1:Y:S01]  /*9950*/  LDS.128 R108, [R110+UR12] ;  /* 0x0000000c6e6c7984 */ /* 0x000e620008000c00 */
[C---:B------:R-:W-:Y:S01]  /*9960*/  ISETP.LT.AND P2, PT, R99.reuse, UR9, !P0 ;  /* 0x0000000963007c0c */ /* 0x040fe2000c741270 */
[----:B------:R-:W-:Y:S01]  /*9970*/  IMAD R99, R99, UR4, RZ ;  /* 0x0000000463637c24 */ /* 0x000fe2000f8e02ff */
[----:B------:R-:W-:Y:S01]  /*9980*/  LEA.HI.X.SX32 R57, R101, R67, 0x1, P3 ;  /* 0x0000004365397211 */ /* 0x000fe200018f0eff */
[----:B------:R-:W-:Y:S01]  /*9990*/  IMAD R98, R98, UR4, RZ ;  /* 0x0000000462627c24 */ /* 0x000fe2000f8e02ff */
[C---:B------:R-:W-:Y:S01]  /*99a0*/  ISETP.LT.AND P3, PT, R97.reuse, UR9, !P0 ;  /* 0x0000000961007c0c */ /* 0x040fe2000c761270 */
[----:B------:R-:W-:Y:S01]  /*99b0*/  IMAD R97, R97, UR4, RZ ;  /* 0x0000000461617c24 */ /* 0x000fe2000f8e02ff */
[----:B--2---:R-:W-:Y:S01]  /*99c0*/  PRMT R65, R24, 0x7632, R65 ;  /* 0x0000763218417816 */ /* 0x004fe20000000041 */
[----:B------:R2:W-:Y:S01]  /*99d0*/  @P1 STG.E.U16 desc[UR14][R56.64], R27 ;  /* 0x0000001b38001986 */ /* 0x0005e2000c10150e */
[-C--:B------:R-:W-:Y:S02]  /*99e0*/  LEA R24, P5, R98, R66.reuse, 0x1 ;  /* 0x0000004262187211 */ /* 0x080fe400078a08ff */
[----:B------:R-:W-:-:S02]  /*99f0*/  LEA R58, P6, R97, R66, 0x1 ;  /* 0x00000042613a7211 */ /* 0x000fc400078c08ff */
[----:B------:R-:W-:Y:S02]  /*9a00*/  PRMT R26, R25, 0x7632, R26 ;  /* 0x00007632191a7816 */ /* 0x000fe4000000001a */
[-C--:B------:R-:W-:Y:S02]  /*9a10*/  LEA.HI.X.SX32 R25, R98, R67.reuse, 0x1, P5 ;  /* 0x0000004362197211 */ /* 0x080fe400028f0eff */
[C---:B--2---:R-:W-:Y:S02]  /*9a20*/  LEA R56, P1, R99.reuse, R66, 0x1 ;  /* 0x0000004263387211 */ /* 0x044fe400078208ff */
[----:B------:R-:W-:Y:S02]  /*9a30*/  PRMT R64, R26, 0x7632, R64 ;  /* 0x000076321a407816 */ /* 0x000fe40000000040 */
[-C--:B------:R-:W-:Y:S02]  /*9a40*/  LEA.HI.X.SX32 R57, R99, R67.reuse, 0x1, P1 ;  /* 0x0000004363397211 */ /* 0x080fe400008f0eff */
[----:B------:R-:W-:-:S02]  /*9a50*/  LEA.HI.X.SX32 R59, R97, R67, 0x1, P6 ;  /* 0x00000043613b7211 */ /* 0x000fc400030f0eff */
[C-C-:B------:R-:W-:Y:S01]  /*9a60*/  LOP3.LUT R94, R112.reuse, 0xe, R0.reuse, 0xfe, !PT ;  /* 0x0000000e705e7812 */ /* 0x140fe200078efe00 */
[----:B------:R-:W-:Y:S01]  /*9a70*/  @P2 STG.E.U16 desc[UR14][R56.64], R65 ;  /* 0x0000004138002986 */ /* 0x000fe2000c10150e */
[--C-:B------:R-:W-:Y:S02]  /*9a80*/  LOP3.LUT R92, R112, 0x10, R0.reuse, 0xfe, !PT ;  /* 0x00000010705c7812 */ /* 0x100fe400078efe00 */
[----:B------:R-:W-:Y:S01]  /*9a90*/  ISETP.LT.AND P1, PT, R94, UR9, !P0 ;  /* 0x000000095e007c0c */ /* 0x000fe2000c721270 */
[----:B------:R2:W-:Y:S01]  /*9aa0*/  @P4 STG.E.U16 desc[UR14][R24.64], R26 ;  /* 0x0000001a18004986 */ /* 0x0005e2000c10150e */
[--C-:B------:R-:W-:Y:S01]  /*9ab0*/  LOP3.LUT R91, R112, 0x12, R0.reuse, 0xfe, !PT ;  /* 0x00000012705b7812 */ /* 0x100fe200078efe00 */
[----:B------:R-:W-:Y:S02]  /*9ac0*/  IMAD R94, R94, UR4, RZ ;  /* 0x000000045e5e7c24 */ /* 0x000fe4000f8e02ff */
[----:B------:R3:W-:Y:S01]  /*9ad0*/  @P3 STG.E.U16 desc[UR14][R58.64], R64 ;  /* 0x000000403a003986 */ /* 0x0007e2000c10150e */
[C---:B------:R-:W-:Y:S01]  /*9ae0*/  ISETP.LT.AND P3, PT, R92.reuse, UR9, !P0 ;  /* 0x000000095c007c0c */ /* 0x040fe2000c761270 */
[----:B------:R-:W-:Y:S01]  /*9af0*/  IMAD R92, R92, UR4, RZ ;  /* 0x000000045c5c7c24 */ /* 0x000fe2000f8e02ff */
[----:B------:R-:W-:-:S02]  /*9b00*/  LOP3.LUT R93, R112, 0x14, R0, 0xfe, !PT ;  /* 0x00000014705d7812 */ /* 0x000fc400078efe00 */
[C---:B------:R-:W-:Y:S01]  /*9b10*/  ISETP.LT.AND P2, PT, R91.reuse, UR9, !P0 ;  /* 0x000000095b007c0c */ /* 0x040fe2000c741270 */
[----:B------:R-:W-:Y:S01]  /*9b20*/  IMAD R91, R91, UR4, RZ ;  /* 0x000000045b5b7c24 */ /* 0x000fe2000f8e02ff */
[C---:B------:R-:W-:Y:S01]  /*9b30*/  ISETP.LT.AND P4, PT, R93.reuse, UR9, !P0 ;  /* 0x000000095d007c0c */ /* 0x040fe2000c781270 */
[----:B------:R-:W-:Y:S01]  /*9b40*/  IMAD R93, R93, UR4, RZ ;  /* 0x000000045d5d7c24 */ /* 0x000fe2000f8e02ff */
[-C--:B--2---:R-:W-:Y:S02]  /*9b50*/  LEA R24, P6, R94, R66.reuse, 0x1 ;  /* 0x000000425e187211 */ /* 0x084fe400078c08ff */
[----:B------:R-:W-:Y:S02]  /*9b60*/  LEA R56, P5, R92, R66, 0x1 ;  /* 0x000000425c387211 */ /* 0x000fe400078a08ff */
[----:B------:R-:W-:Y:S02]  /*9b70*/  LEA.HI.X.SX32 R25, R94, R67, 0x1, P6 ;  /* 0x000000435e197211 */ /* 0x000fe400030f0eff */
[----:B---3--:R-:W-:-:S02]  /*9b80*/  PRMT R59, R27, 0x7632, R59 ;  /* 0x000076321b3b7816 */ /* 0x008fc4000000003b */
[-C--:B------:R-:W-:Y:S02]  /*9b90*/  LEA R26, P6, R91, R66.reuse, 0x1 ;  /* 0x000000425b1a7211 */ /* 0x080fe400078c08ff */
[-C--:B------:R-:W-:Y:S02]  /*9ba0*/  LEA.HI.X.SX32 R57, R92, R67.reuse, 0x1, P5 ;  /* 0x000000435c397211 */ /* 0x080fe400028f0eff */
[----:B------:R-:W-:Y:S01]  /*9bb0*/  LEA R58, P5, R93, R66, 0x1 ;  /* 0x000000425d3a7211 */ /* 0x000fe200078a08ff */
[----:B------:R2:W-:Y:S01]  /*9bc0*/  @P1 STG.E.U16 desc[UR14][R24.64], R59 ;  /* 0x0000003b18001986 */ /* 0x0005e2000c10150e */
[-C--:B------:R-:W-:Y:S02]  /*9bd0*/  LEA.HI.X.SX32 R27, R91, R67.reuse, 0x1, P6 ;  /* 0x000000435b1b7211 */ /* 0x080fe400030f0eff */
[----:B------:R-:W-:Y:S01]  /*9be0*/  LOP3.LUT R90, R112, 0x16, R0, 0xfe, !PT ;  /* 0x00000016705a7812 */ /* 0x000fe200078efe00 */
[----:B----4-:R3:W-:Y:S04]  /*9bf0*/  @P3 STG.E.U16 desc[UR14][R56.64], R28 ;  /* 0x0000001c38003986 */ /* 0x0107e8000c10150e */
[----:B------:R4:W-:Y:S01]  /*9c00*/  @P2 STG.E.U16 desc[UR14][R26.64], R29 ;  /* 0x0000001d1a002986 */ /* 0x0009e2000c10150e */
[----:B--2---:R-:W-:-:S05]  /*9c10*/  LEA.HI.X.SX32 R59, R93, R67, 0x1, P5 ;  /* 0x000000435d3b7211 */ /* 0x004fca00028f0eff */
[----:B------:R-:W-:Y:S01]  /*9c20*/  @P4 STG.E.U16 desc[UR14][R58.64], R30 ;  /* 0x0000001e3a004986 */ /* 0x000fe2000c10150e */
[C---:B------:R-:W-:Y:S01]  /*9c30*/  ISETP.LT.AND P4, PT, R90.reuse, UR9, !P0 ;  /* 0x000000095a007c0c */ /* 0x040fe2000c781270 */
[----:B------:R-:W-:Y:S01]  /*9c40*/  IMAD R90, R90, UR4, RZ ;  /* 0x000000045a5a7c24 */ /* 0x000fe2000f8e02ff */
[C-C-:B------:R-:W-:Y:S02]  /*9c50*/  LOP3.LUT R88, R112.reuse, 0x18, R0.reuse, 0xfe, !PT ;  /* 0x0000001870587812 */ /* 0x140fe400078efe00 */
[--C-:B------:R-:W-:Y:S02]  /*9c60*/  LOP3.LUT R71, R112, 0x1a, R0.reuse, 0xfe, !PT ;  /* 0x0000001a70477812 */ /* 0x100fe400078efe00 */
[----:B------:R-:W-:Y:S02]  /*9c70*/  LEA R24, P2, R90, R66, 0x1 ;  /* 0x000000425a187211 */ /* 0x000fe400078408ff */
[----:B------:R-:W-:Y:S02]  /*9c80*/  LOP3.LUT R87, R112, 0x1c, R0, 0xfe, !PT ;  /* 0x0000001c70577812 */ /* 0x000fe400078efe00 */
[C---:B------:R-:W-:Y:S01]  /*9c90*/  ISETP.LT.AND P3, PT, R88.reuse, UR9, !P0 ;  /* 0x0000000958007c0c */ /* 0x040fe2000c761270 */
[----:B------:R-:W-:Y:S01]  /*9ca0*/  IMAD R88, R88, UR4, RZ ;  /* 0x0000000458587c24 */ /* 0x000fe2000f8e02ff */
[C---:B------:R-:W-:Y:S01]  /*9cb0*/  ISETP.LT.AND P1, PT, R71.reuse, UR9, !P0 ;  /* 0x0000000947007c0c */ /* 0x040fe2000c721270 */
[----:B------:R-:W-:Y:S01]  /*9cc0*/  IMAD R71, R71, UR4, RZ ;  /* 0x0000000447477c24 */ /* 0x000fe2000f8e02ff */
[----:B------:R-:W-:-:S02]  /*9cd0*/  LEA.HI.X.SX32 R25, R90, R67, 0x1, P2 ;  /* 0x000000435a197211 */ /* 0x000fc400010f0eff */
[C---:B------:R-:W-:Y:S01]  /*9ce0*/  ISETP.LT.AND P2, PT, R87.reuse, UR9, !P0 ;  /* 0x0000000957007c0c */ /* 0x040fe2000c741270 */
[----:B------:R-:W-:Y:S01]  /*9cf0*/  IMAD R87, R87, UR4, RZ ;  /* 0x0000000457577c24 */ /* 0x000fe2000f8e02ff */
[----:B---3--:R-:W-:Y:S01]  /*9d00*/  PRMT R57, R28, 0x7632, R57 ;  /* 0x000076321c397816 */ /* 0x008fe20000000039 */
[----:B------:R2:W-:Y:S01]  /*9d10*/  @P4 STG.E.U16 desc[UR14][R24.64], R31 ;  /* 0x0000001f18004986 */ /* 0x0005e2000c10150e */
[-C--:B----4-:R-:W-:Y:S02]  /*9d20*/  LEA R26, P5, R88, R66.reuse, 0x1 ;  /* 0x00000042581a7211 */ /* 0x090fe400078a08ff */
[----:B------:R-:W-:Y:S02]  /*9d30*/  LOP3.LUT R89, R112, 0x1e, R0, 0xfe, !PT ;  /* 0x0000001e70597812 */ /* 0x000fe400078efe00 */
[----:B------:R-:W-:Y:S02]  /*9d40*/  LEA R28, P6, R71, R66, 0x1 ;  /* 0x00000042471c7211 */ /* 0x000fe400078c08ff */
[----:B------:R-:W-:-:S02]  /*9d50*/  PRMT R64, R29, 0x7632, R64 ;  /* 0x000076321d407816 */ /* 0x000fc40000000040 */
[-C--:B------:R-:W-:Y:S02]  /*9d60*/  LEA.HI.X.SX32 R27, R88, R67.reuse, 0x1, P5 ;  /* 0x00000043581b7211 */ /* 0x080fe400028f0eff */
[----:B--2---:R-:W-:Y:S02]  /*9d70*/  LEA R24, P4, R87, R66, 0x1 ;  /* 0x0000004257187211 */ /* 0x004fe400078808ff */
[-C--:B------:R-:W-:Y:S02]  /*9d80*/  LEA.HI.X.SX32 R29, R71, R67.reuse, 0x1, P6 ;  /* 0x00000043471d7211 */ /* 0x080fe400030f0eff */
[C---:B------:R-:W-:Y:S01]  /*9d90*/  ISETP.LT.AND P5, PT, R89.reuse, UR9, !P0 ;  /* 0x0000000959007c0c */ /* 0x040fe2000c7a1270 */
[----:B------:R-:W-:Y:S01]  /*9da0*/  IMAD R89, R89, UR4, RZ ;  /* 0x0000000459597c24 */ /* 0x000fe2000f8e02ff */
[----:B------:R-:W-:Y:S02]  /*9db0*/  PRMT R59, R30, 0x7632, R59 ;  /* 0x000076321e3b7816 */ /* 0x000fe4000000003b */
[----:B------:R-:W-:-:S02]  /*9dc0*/  LEA.HI.X.SX32 R25, R87, R67, 0x1, P4 ;  /* 0x0000004357197211 */ /* 0x000fc400020f0eff */
[C-C-:B------:R-:W-:Y:S01]  /*9dd0*/  LOP3.LUT R84, R112.reuse, 0x20, R0.reuse, 0xfe, !PT ;  /* 0x0000002070547812 */ /* 0x140fe200078efe00 */
[----:B------:R2:W-:Y:S01]  /*9de0*/  @P3 STG.E.U16 desc[UR14][R26.64], R57 ;  /* 0x000000391a003986 */ /* 0x0005e2000c10150e */
[--C-:B------:R-:W-:Y:S02]  /*9df0*/  LOP3.LUT R86, R112, 0x22, R0.reuse, 0xfe, !PT ;  /* 0x0000002270567812 */ /* 0x100fe400078efe00 */
[C---:B------:R-:W-:Y:S01]  /*9e00*/  ISETP.LT.AND P3, PT, R84.reuse, UR9, !P0 ;  /* 0x0000000954007c0c */ /* 0x040fe2000c761270 */
[----:B------:R3:W-:Y:S01]  /*9e10*/  @P1 STG.E.U16 desc[UR14][R28.64], R64 ;  /* 0x000000401c001986 */ /* 0x0007e2000c10150e */
[----:B------:R-:W-:Y:S01]  /*9e20*/  LEA R56, P1, R89, R66, 0x1 ;  /* 0x0000004259387211 */ /* 0x000fe200078208ff */
[----:B------:R-:W-:Y:S01]  /*9e30*/  IMAD R84, R84, UR4, RZ ;  /* 0x0000000454547c24 */ /* 0x000fe2000f8e02ff */
[----:B------:R-:W-:Y:S01]  /*9e40*/  LOP3.LUT R79, R112, 0x24, R0, 0xfe, !PT ;  /* 0x00000024704f7812 */ /* 0x000fe200078efe00 */
[----:B------:R4:W-:Y:S01]  /*9e50*/  @P2 STG.E.U16 desc[UR14][R24.64], R59 ;  /* 0x0000003b18002986 */ /* 0x0009e2000c10150e */
[C---:B------:R-:W-:Y:S01]  /*9e60*/  ISETP.LT.AND P2, PT, R86.reuse, UR9, !P0 ;  /* 0x0000000956007c0c */ /* 0x040fe2000c741270 */
[----:B------:R-:W-:Y:S01]  /*9e70*/  IMAD R86, R86, UR4, RZ ;  /* 0x0000000456567c24 */ /* 0x000fe2000f8e02ff */
[----:B------:R-:W-:-:S02]  /*9e80*/  PRMT R58, R31, 0x7632, R58 ;  /* 0x000076321f3a7816 */ /* 0x000fc4000000003a */
[-C--:B--2---:R-:W-:Y:S02]  /*9e90*/  LEA.HI.X.SX32 R57, R89, R67.reuse, 0x1, P1 ;  /* 0x0000004359397211 */ /* 0x084fe400008f0eff */
[C---:B------:R-:W-:Y:S01]  /*9ea0*/  ISETP.LT.AND P1, PT, R79.reuse, UR9, !P0 ;  /* 0x000000094f007c0c */ /* 0x040fe2000c721270 */
[----:B------:R-:W-:Y:S01]  /*9eb0*/  IMAD R79, R79, UR4, RZ ;  /* 0x000000044f4f7c24 */ /* 0x000fe2000f8e02ff */
[-C--:B------:R-:W-:Y:S02]  /*9ec0*/  LEA R26, P4, R84, R66.reuse, 0x1 ;  /* 0x00000042541a7211 */ /* 0x080fe400078808ff */
[----:B------:R-:W-:Y:S02]  /*9ed0*/  LOP3.LUT R85, R112, 0x26, R0, 0xfe, !PT ;  /* 0x0000002670557812 */ /* 0x000fe400078efe00 */
[----:B---3--:R-:W-:Y:S01]  /*9ee0*/  LEA R28, P6, R86, R66, 0x1 ;  /* 0x00000042561c7211 */ /* 0x008fe200078c08ff */
[----:B------:R-:W-:Y:S01]  /*9ef0*/  @P5 STG.E.U16 desc[UR14][R56.64], R58 ;  /* 0x0000003a38005986 */ /* 0x000fe2000c10150e */
[----:B------:R-:W-:-:S02]  /*9f00*/  LEA.HI.X.SX32 R27, R84, R67, 0x1, P4 ;  /* 0x00000043541b7211 */ /* 0x000fc400020f0eff */
[-C--:B----4-:R-:W-:Y:S02]  /*9f10*/  LEA R24, P5, R79, R66.reuse, 0x1 ;  /* 0x000000424f187211 */ /* 0x090fe400078a08ff */
[C---:B------:R-:W-:Y:S01]  /*9f20*/  ISETP.LT.AND P4, PT, R85.reuse, UR9, !P0 ;  /* 0x0000000955007c0c */ /* 0x040fe2000c781270 */
[----:B------:R-:W-:Y:S01]  /*9f30*/  IMAD R85, R85, UR4, RZ ;  /* 0x0000000455557c24 */ /* 0x000fe2000f8e02ff */
[-C--:B------:R-:W-:Y:S01]  /*9f40*/  LEA.HI.X.SX32 R29, R86, R67.reuse, 0x1, P6 ;  /* 0x00000043561d7211 */ /* 0x080fe200030f0eff */
[----:B-----5:R-:W-:Y:S01]  /*9f50*/  @P3 STG.E.U16 desc[UR14][R26.64], R32 ;  /* 0x000000201a003986 */ /* 0x020fe2000c10150e */
[----:B------:R-:W-:Y:S02]  /*9f60*/  LEA.HI.X.SX32 R25, R79, R67, 0x1, P5 ;  /* 0x000000434f197211 */ /* 0x000fe400028f0eff */
[----:B------:R-:W-:Y:S01]  /*9f70*/  LOP3.LUT R78, R112, 0x28, R0, 0xfe, !PT ;  /* 0x00000028704e7812 */ /* 0x000fe200078efe00 */
[----:B------:R2:W-:Y:S01]  /*9f80*/  @P2 STG.E.U16 desc[UR14][R28.64], R33 ;  /* 0x000000211c002986 */ /* 0x0005e2000c10150e */
[----:B------:R-:W-:-:S02]  /*9f90*/  LEA R30, P2, R85, R66, 0x1 ;  /* 0x00000042551e7211 */ /* 0x000fc400078408ff */
[--C-:B------:R-:W-:Y:S01]  /*9fa0*/  LOP3.LUT R77, R112, 0x2a, R0.reuse, 0xfe, !PT ;  /* 0x0000002a704d7812 */ /* 0x100fe200078efe00 */
[----:B------:R3:W-:Y:S01]  /*9fb0*/  @P1 STG.E.U16 desc[UR14][R24.64], R34 ;  /* 0x0000002218001986 */ /* 0x0007e2000c10150e */
[C---:B------:R-:W-:Y:S01]  /*9fc0*/  ISETP.LT.AND P1, PT, R78.reuse, UR9, !P0 ;  /* 0x000000094e007c0c */ /* 0x040fe2000c721270 */
[----:B------:R-:W-:Y:S01]  /*9fd0*/  IMAD R78, R78, UR4, RZ ;  /* 0x000000044e4e7c24 */ /* 0x000fe2000f8e02ff */
[----:B------:R-:W-:Y:S02]  /*9fe0*/  LEA.HI.X.SX32 R31, R85, R67, 0x1, P2 ;  /* 0x00000043551f7211 */ /* 0x000fe400010f0eff */
[----:B------:R-:W-:Y:S02]  /*9ff0*/  LOP3.LUT R76, R112, 0x2c, R0, 0xfe, !PT ;  /* 0x0000002c704c7812 */ /* 0x000fe400078efe00 */
[C---:B------:R-:W-:Y:S01]  /*a000*/  ISETP.LT.AND P3, PT, R77.reuse, UR9, !P0 ;  /* 0x000000094d007c0c */ /* 0x040fe2000c761270 */
[----:B------:R-:W-:Y:S01]  /*a010*/  IMAD R77, R77, UR4, RZ ;  /* 0x000000044d4d7c24 */ /* 0x000fe2000f8e02ff */
[C---:B------:R-:W-:Y:S01]  /*a020*/  ISETP.LT.AND P2, PT, R76.reuse, UR9, !P0 ;  /* 0x000000094c007c0c */ /* 0x040fe2000c741270 */
[----:B------:R4:W-:Y:S01]  /*a030*/  @P4 STG.E.U16 desc[UR14][R30.64], R35 ;  /* 0x000000231e004986 */ /* 0x0009e2000c10150e */
[----:B------:R-:W-:Y:S01]  /*a040*/  IMAD R76, R76, UR4, RZ ;  /* 0x000000044c4c7c24 */ /* 0x000fe2000f8e02ff */
[----:B--2---:R-:W-:-:S02]  /*a050*/  LEA R28, P4, R78, R66, 0x1 ;  /* 0x000000424e1c7211 */ /* 0x004fc400078808ff */
[-C--:B------:R-:W-:Y:S02]  /*a060*/  LEA R26, P5, R77, R66.reuse, 0x1 ;  /* 0x000000424d1a7211 */ /* 0x080fe400078a08ff */
[----:B------:R-:W-:Y:S02]  /*a070*/  PRMT R32, R32, 0x7632, R32 ;  /* 0x0000763220207816 */ /* 0x000fe40000000020 */
[-C--:B------:R-:W-:Y:S02]  /*a080*/  LEA.HI.X.SX32 R29, R78, R67.reuse, 0x1, P4 ;  /* 0x000000434e1d7211 */ /* 0x080fe400020f0eff */
[----:B---3--:R-:W-:Y:S02]  /*a090*/  LEA R24, P6, R76, R66, 0x1 ;  /* 0x000000424c187211 */ /* 0x008fe400078c08ff */
[----:B------:R-:W-:Y:S02]  /*a0a0*/  PRMT R33, R33, 0x7632, R33 ;  /* 0x0000763221217816 */ /* 0x000fe40000000021 */
[----:B------:R-:W-:-:S02]  /*a0b0*/  LEA.HI.X.SX32 R27, R77, R67, 0x1, P5 ;  /* 0x000000434d1b7211 */ /* 0x000fc400028f0eff */
[C-C-:B------:R-:W-:Y:S02]  /*a0c0*/  LOP3.LUT R70, R112.reuse, 0x2e, R0.reuse, 0xfe, !PT ;  /* 0x0000002e70467812 */ /* 0x140fe400078efe00 */
[----:B------:R-:W-:Y:S01]  /*a0d0*/  LOP3.LUT R68, R112, 0x30, R0, 0xfe, !PT ;  /* 0x0000003070447812 */ /* 0x000fe200078efe00 */
[----:B------:R-:W-:Y:S01]  /*a0e0*/  @P1 STG.E.U16 desc[UR14][R28.64], R32 ;  /* 0x000000201c001986 */ /* 0x000fe2000c10150e */
[----:B------:R-:W-:Y:S02]  /*a0f0*/  PRMT R34, R34, 0x7632, R34 ;  /* 0x0000763222227816 */ /* 0x000fe40000000022 */
[----:B------:R-:W-:Y:S01]  /*a100*/  LEA.HI.X.SX32 R25, R76, R67, 0x1, P6 ;  /* 0x000000434c197211 */ /* 0x000fe200030f0eff */
[----:B------:R2:W-:Y:S01]  /*a110*/  @P3 STG.E.U16 desc[UR14][R26.64], R33 ;  /* 0x000000211a003986 */ /* 0x0005e2000c10150e */
[C---:B------:R-:W-:Y:S01]  /*a120*/  ISETP.LT.AND P1, PT, R70.reuse, UR9, !P0 ;  /* 0x0000000946007c0c */ /* 0x040fe2000c721270 */
[----:B------:R-:W-:Y:S01]  /*a130*/  IMAD R70, R70, UR4, RZ ;  /* 0x0000000446467c24 */ /* 0x000fe2000f8e02ff */
[----:B------:R-:W-:-:S02]  /*a140*/  LOP3.LUT R63, R112, 0x32, R0, 0xfe, !PT ;  /* 0x00000032703f7812 */ /* 0x000fc400078efe00 */
[C---:B------:R-:W-:Y:S01]  /*a150*/  ISETP.LT.AND P3, PT, R68.reuse, UR9, !P0 ;  /* 0x0000000944007c0c */ /* 0x040fe2000c761270 */
[----:B------:R-:W-:Y:S01]  /*a160*/  IMAD R68, R68, UR4, RZ ;  /* 0x0000000444447c24 */ /* 0x000fe2000f8e02ff */
[----:B------:R-:W-:Y:S01]  /*a170*/  LOP3.LUT R69, R112, 0x34, R0, 0xfe, !PT ;  /* 0x0000003470457812 */ /* 0x000fe200078efe00 */
[----:B------:R3:W-:Y:S01]  /*a180*/  @P2 STG.E.U16 desc[UR14][R24.64], R34 ;  /* 0x0000002218002986 */ /* 0x0007e2000c10150e */
[C---:B------:R-:W-:Y:S01]  /*a190*/  ISETP.LT.AND P2, PT, R63.reuse, UR9, !P0 ;  /* 0x000000093f007c0c */ /* 0x040fe2000c741270 */
[----:B------:R-:W-:Y:S01]  /*a1a0*/  IMAD R63, R63, UR4, RZ ;  /* 0x000000043f3f7c24 */ /* 0x000fe2000f8e02ff */
[-C--:B----4-:R-:W-:Y:S02]  /*a1b0*/  LEA R30, P6, R70, R66.reuse, 0x1 ;  /* 0x00000042461e7211 */ /* 0x090fe400078c08ff */
[C---:B------:R-:W-:Y:S01]  /*a1c0*/  ISETP.LT.AND P4, PT, R69.reuse, UR9, !P0 ;  /* 0x0000000945007c0c */ /* 0x040fe2000c781270 */
[----:B------:R-:W-:Y:S01]  /*a1d0*/  IMAD R69, R69, UR4, RZ ;  /* 0x0000000445457c24 */ /* 0x000fe2000f8e02ff */
[----:B--2---:R-:W-:-:S02]  /*a1e0*/  LEA R26, P5, R68, R66, 0x1 ;  /* 0x00000042441a7211 */ /* 0x004fc400078a08ff */
[-C--:B------:R-:W-:Y:S02]  /*a1f0*/  LEA.HI.X.SX32 R31, R70, R67.reuse, 0x1, P6 ;  /* 0x00000043461f7211 */ /* 0x080fe400030f0eff */
[-C--:B------:R-:W-:Y:S02]  /*a200*/  LEA.HI.X.SX32 R27, R68, R67.reuse, 0x1, P5 ;  /* 0x00000043441b7211 */ /* 0x080fe400028f0eff */
[-C--:B---3--:R-:W-:Y:S02]  /*a210*/  LEA R24, P6, R63, R66.reuse, 0x1 ;  /* 0x000000423f187211 */ /* 0x088fe400078c08ff */
[----:B------:R-:W-:Y:S02]  /*a220*/  LEA R28, P5, R69, R66, 0x1 ;  /* 0x00000042451c7211 */ /* 0x000fe400078a08ff */
[----:B------:R-:W-:Y:S02]  /*a230*/  PRMT R35, R35, 0x7632, R35 ;  /* 0x0000763223237816 */ /* 0x000fe40000000023 */
[----:B------:R-:W-:-:S02]  /*a240*/  LEA.HI.X.SX32 R25, R63, R67, 0x1, P6 ;  /* 0x000000433f197211 */ /* 0x000fc400030f0eff */
[----:B------:R-:W-:Y:S01]  /*a250*/  LEA.HI.X.SX32 R29, R69, R67, 0x1, P5 ;  /* 0x00000043451d7211 */ /* 0x000fe200028f0eff */
[----:B------:R2:W-:Y:S01]  /*a260*/  @P1 STG.E.U16 desc[UR14][R30.64], R35 ;  /* 0x000000231e001986 */ /* 0x0005e2000c10150e */
[----:B------:R-:W-:-:S03]  /*a270*/  LOP3.LUT R62, R112, 0x36, R0, 0xfe, !PT ;  /* 0x00000036703e7812 */ /* 0x000fc600078efe00 */
[----:B0-----:R-:W-:Y:S01]  /*a280*/  @P3 STG.E.U16 desc[UR14][R26.64], R36 ;  /* 0x000000241a003986 */ /* 0x001fe2000c10150e */
[----:B------:R-:W-:-:S03]  /*a290*/  LOP3.LUT R60, R112, 0x38, R0, 0xfe, !PT ;  /* 0x00000038703c7812 */ /* 0x000fc600078efe00 */
[----:B------:R0:W-:Y:S04]  /*a2a0*/  @P2 STG.E.U16 desc[UR14][R24.64], R37 ;  /* 0x0000002518002986 */ /* 0x0001e8000c10150e */
[----:B------:R3:W-:Y:S01]  /*a2b0*/  @P4 STG.E.U16 desc[UR14][R28.64], R38 ;  /* 0x000000261c004986 */ /* 0x0007e2000c10150e */
[C---:B------:R-:W-:Y:S01]  /*a2c0*/  ISETP.LT.AND P4, PT, R62.reuse, UR9, !P0 ;  /* 0x000000093e007c0c */ /* 0x040fe2000c781270 */
[----:B------:R-:W-:Y:S01]  /*a2d0*/  IMAD R62, R62, UR4, RZ ;  /* 0x000000043e3e7c24 */ /* 0x000fe2000f8e02ff */
[C---:B------:R-:W-:Y:S01]  /*a2e0*/  ISETP.LT.AND P3, PT, R60.reuse, UR9, !P0 ;  /* 0x000000093c007c0c */ /* 0x040fe2000c761270 */
[----:B------:R-:W-:Y:S01]  /*a2f0*/  IMAD R60, R60, UR4, RZ ;  /* 0x000000043c3c7c24 */ /* 0x000fe2000f8e02ff */
[----:B------:R-:W-:Y:S02]  /*a300*/  LOP3.LUT R19, R112, 0x3a, R0, 0xfe, !PT ;  /* 0x0000003a70137812 */ /* 0x000fe400078efe00 */
[----:B--2---:R-:W-:-:S02]  /*a310*/  LEA R30, P2, R62, R66, 0x1 ;  /* 0x000000423e1e7211 */ /* 0x004fc400078408ff */
[----:B------:R-:W-:Y:S02]  /*a320*/  LOP3.LUT R55, R112, 0x3c, R0, 0xfe, !PT ;  /* 0x0000003c70377812 */ /* 0x000fe400078efe00 */
[C---:B------:R-:W-:Y:S01]  /*a330*/  ISETP.LT.AND P1, PT, R19.reuse, UR9, !P0 ;  /* 0x0000000913007c0c */ /* 0x040fe2000c721270 */
[----:B------:R-:W-:Y:S01]  /*a340*/  IMAD R19, R19, UR4, RZ ;  /* 0x0000000413137c24 */ /* 0x000fe2000f8e02ff */
[-C--:B------:R-:W-:Y:S02]  /*a350*/  LEA.HI.X.SX32 R31, R62, R67.reuse, 0x1, P2 ;  /* 0x000000433e1f7211 */ /* 0x080fe400010f0eff */
[----:B0-----:R-:W-:Y:S02]  /*a360*/  LEA R24, P5, R60, R66, 0x1 ;  /* 0x000000423c187211 */ /* 0x001fe400078a08ff */
[C---:B------:R-:W-:Y:S01]  /*a370*/  ISETP.LT.AND P2, PT, R55.reuse, UR9, !P0 ;  /* 0x0000000937007c0c */ /* 0x040fe2000c741270 */
[----:B------:R-:W-:Y:S01]  /*a380*/  IMAD R55, R55, UR4, RZ ;  /* 0x0000000437377c24 */ /* 0x000fe2000f8e02ff */
[----:B---3--:R-:W-:Y:S01]  /*a390*/  PRMT R29, R36, 0x7632, R29 ;  /* 0x00007632241d7816 */ /* 0x008fe2000000001d */
[----:B------:R-:W-:Y:S01]  /*a3a0*/  @P4 STG.E.U16 desc[UR14][R30.64], R39 ;  /* 0x000000271e004986 */ /* 0x000fe2000c10150e */
[----:B------:R-:W-:-:S02]  /*a3b0*/  LEA.HI.X.SX32 R25, R60, R67, 0x1, P5 ;  /* 0x000000433c197211 */ /* 0x000fc400028f0eff */
[-C--:B------:R-:W-:Y:S02]  /*a3c0*/  LEA R26, P6, R19, R66.reuse, 0x1 ;  /* 0x00000042131a7211 */ /* 0x080fe400078c08ff */
[----:B------:R-:W-:Y:S02]  /*a3d0*/  LEA R28, P4, R55, R66, 0x1 ;  /* 0x00000042371c7211 */ /* 0x000fe400078808ff */
[----:B------:R-:W-:Y:S01]  /*a3e0*/  LOP3.LUT R61, R112, 0x3e, R0, 0xfe, !PT ;  /* 0x0000003e703d7812 */ /* 0x000fe200078efe00 */
[----:B------:R0:W-:Y:S01]  /*a3f0*/  @P3 STG.E.U16 desc[UR14][R24.64], R29 ;  /* 0x0000001d18003986 */ /* 0x0001e2000c10150e */
[----:B------:R-:W-:Y:S02]  /*a400*/  PRMT R33, R37, 0x7632, R33 ;  /* 0x0000763225217816 */ /* 0x000fe40000000021 */
[----:B------:R-:W-:Y:S02]  /*a410*/  LEA.HI.X.SX32 R27, R19, R67, 0x1, P6 ;  /* 0x00000043131b7211 */ /* 0x000fe400030f0eff */
[----:B------:R-:W-:-:S02]  /*a420*/  PRMT R34, R38, 0x7632, R34 ;  /* 0x0000763226227816 */ /* 0x000fc40000000022 */
[C-C-:B------:R-:W-:Y:S02]  /*a430*/  LOP3.LUT R52, R112.reuse, 0x40, R0.reuse, 0xfe, !PT ;  /* 0x0000004070347812 */ /* 0x140fe400078efe00 */
[C---:B------:R-:W-:Y:S01]  /*a440*/  ISETP.LT.AND P5, PT, R61.reuse, UR9, !P0 ;  /* 0x000000093d007c0c */ /* 0x040fe2000c7a1270 */
[----:B------:R-:W-:Y:S01]  /*a450*/  IMAD R61, R61, UR4, RZ ;  /* 0x000000043d3d7c24 */ /* 0x000fe2000f8e02ff */
[----:B0-----:R-:W-:Y:S02]  /*a460*/  LEA.HI.X.SX32 R29, R55, R67, 0x1, P4 ;  /* 0x00000043371d7211 */ /* 0x001fe400020f0eff */
[----:B------:R-:W-:Y:S01]  /*a470*/  LOP3.LUT R54, R112, 0x42, R0, 0xfe, !PT ;  /* 0x0000004270367812 */ /* 0x000fe200078efe00 */
[----:B------:R0:W-:Y:S01]  /*a480*/  @P1 STG.E.U16 desc[UR14][R26.64], R33 ;  /* 0x000000211a001986 */ /* 0x0001e2000c10150e */
[C---:B------:R-:W-:Y:S01]  /*a490*/  ISETP.LT.AND P3, PT, R52.reuse, UR9, !P0 ;  /* 0x0000000934007c0c */ /* 0x040fe2000c761270 */
[----:B------:R-:W-:Y:S02]  /*a4a0*/  IMAD R52, R52, UR4, RZ ;  /* 0x0000000434347c24 */ /* 0x000fe4000f8e02ff */
[----:B------:R2:W-:Y:S01]  /*a4b0*/  @P2 STG.E.U16 desc[UR14][R28.64], R34 ;  /* 0x000000221c002986 */ /* 0x0005e2000c10150e */
[C---:B------:R-:W-:Y:S01]  /*a4c0*/  ISETP.LT.AND P2, PT, R54.reuse, UR9, !P0 ;  /* 0x0000000936007c0c */ /* 0x040fe2000c741270 */
[----:B------:R-:W-:Y:S01]  /*a4d0*/  IMAD R54, R54, UR4, RZ ;  /* 0x0000000436367c24 */ /* 0x000fe2000f8e02ff */
[----:B------:R-:W-:-:S02]  /*a4e0*/  LEA R32, P1, R61, R66, 0x1 ;  /* 0x000000423d207211 */ /* 0x000fc400078208ff */
[--C-:B------:R-:W-:Y:S02]  /*a4f0*/  LOP3.LUT R23, R112, 0x44, R0.reuse, 0xfe, !PT ;  /* 0x0000004470177812 */ /* 0x100fe400078efe00 */
[-C--:B------:R-:W-:Y:S02]  /*a500*/  LEA R24, P4, R52, R66.reuse, 0x1 ;  /* 0x0000004234187211 */ /* 0x080fe400078808ff */
[----:B0-----:R-:W-:Y:S02]  /*a510*/  LEA.HI.X.SX32 R33, R61, R67, 0x1, P1 ;  /* 0x000000433d217211 */ /* 0x001fe400008f0eff */
[----:B------:R-:W-:Y:S02]  /*a520*/  LOP3.LUT R53, R112, 0x46, R0, 0xfe, !PT ;  /* 0x0000004670357812 */ /* 0x000fe400078efe00 */
[----:B------:R-:W-:Y:S02]  /*a530*/  PRMT R35, R39, 0x7632, R35 ;  /* 0x0000763227237816 */ /* 0x000fe40000000023 */
[C---:B------:R-:W-:Y:S01]  /*a540*/  ISETP.LT.AND P1, PT, R23.reuse, UR9, !P0 ;  /* 0x0000000917007c0c */ /* 0x040fe2000c721270 */
[----:B------:R-:W-:Y:S01]  /*a550*/  IMAD R23, R23, UR4, RZ ;  /* 0x0000000417177c24 */ /* 0x000fe2000f8e02ff */
[----:B------:R-:W-:-:S02]  /*a560*/  LEA R26, P6, R54, R66, 0x1 ;  /* 0x00000042361a7211 */ /* 0x000fc400078c08ff */
[-C--:B------:R-:W-:Y:S01]  /*a570*/  LEA.HI.X.SX32 R25, R52, R67.reuse, 0x1, P4 ;  /* 0x0000004334197211 */ /* 0x080fe200020f0eff */
[----:B------:R0:W-:Y:S01]  /*a580*/  @P5 STG.E.U16 desc[UR14][R32.64], R35 ;  /* 0x0000002320005986 */ /* 0x0001e2000c10150e */
[C---:B------:R-:W-:Y:S01]  /*a590*/  ISETP.LT.AND P4, PT, R53.reuse, UR9, !P0 ;  /* 0x0000000935007c0c */ /* 0x040fe2000c781270 */
[----:B------:R-:W-:Y:S01]  /*a5a0*/  IMAD R53, R53, UR4, RZ ;  /* 0x0000000435357c24 */ /* 0x000fe2000f8e02ff */
[-C--:B------:R-:W-:Y:S02]  /*a5b0*/  LEA.HI.X.SX32 R27, R54, R67.reuse, 0x1, P6 ;  /* 0x00000043361b7211 */ /* 0x080fe400030f0eff */
[CC--:B--2---:R-:W-:Y:S01]  /*a5c0*/  LEA R28, P5, R23.reuse, R66.reuse, 0x1 ;  /* 0x00000042171c7211 */ /* 0x0c4fe200078a08ff */
[----:B------:R2:W-:Y:S01]  /*a5d0*/  @P3 STG.E.U16 desc[UR14][R24.64], R40 ;  /* 0x0000002818003986 */ /* 0x0005e2000c10150e */
[----:B------:R-:W-:Y:S02]  /*a5e0*/  LOP3.LUT R22, R112, 0x48, R0, 0xfe, !PT ;  /* 0x0000004870167812 */ /* 0x000fe400078efe00 */
[----:B------:R-:W-:Y:S01]  /*a5f0*/  LEA.HI.X.SX32 R29, R23, R67, 0x1, P5 ;  /* 0x00000043171d7211 */ /* 0x000fe200028f0eff */
[----:B------:R3:W-:Y:S01]  /*a600*/  @P2 STG.E.U16 desc[UR14][R26.64], R41 ;  /* 0x000000291a002986 */ /* 0x0007e2000c10150e */
[----:B------:R-:W-:-:S02]  /*a610*/  LEA R30, P2, R53, R66, 0x1 ;  /* 0x00000042351e7211 */ /* 0x000fc400078408ff */
[C-C-:B------:R-:W-:Y:S02]  /*a620*/  LOP3.LUT R21, R112.reuse, 0x4a, R0.reuse, 0xfe, !PT ;  /* 0x0000004a70157812 */ /* 0x140fe400078efe00 */
[----:B------:R-:W-:Y:S01]  /*a630*/  LOP3.LUT R20, R112, 0x4c, R0, 0xfe, !PT ;  /* 0x0000004c70147812 */ /* 0x000fe200078efe00 */
[----:B------:R4:W-:Y:S01]  /*a640*/  @P1 STG.E.U16 desc[UR14][R28.64], R42 ;  /* 0x0000002a1c001986 */ /* 0x0009e2000c10150e */
[----:B------:R-:W-:Y:S01]  /*a650*/  LEA.HI.X.SX32 R31, R53, R67, 0x1, P2 ;  /* 0x00000043351f7211 */ /* 0x000fe200010f0eff */
[C---:B------:R-:W-:Y:S01]  /*a660*/  IMAD R19, R22.reuse, UR4, RZ ;  /* 0x0000000416137c24 */ /* 0x040fe2000f8e02ff */
[----:B------:R-:W-:Y:S01]  /*a670*/  ISETP.LT.AND P1, PT, R22, UR9, !P0 ;  /* 0x0000000916007c0c */ /* 0x000fe2000c721270 */
[C---:B------:R-:W-:Y:S01]  /*a680*/  IMAD R23, R21.reuse, UR4, RZ ;  /* 0x0000000415177c24 */ /* 0x040fe2000f8e02ff */
[----:B------:R-:W-:Y:S01]  /*a690*/  ISETP.LT.AND P3, PT, R21, UR9, !P0 ;  /* 0x0000000915007c0c */ /* 0x000fe2000c761270 */
[C---:B0-----:R-:W-:Y:S01]  /*a6a0*/  IMAD R32, R20.reuse, UR4, RZ ;  /* 0x0000000414207c24 */ /* 0x041fe2000f8e02ff */
[----:B------:R-:W-:Y:S01]  /*a6b0*/  ISETP.LT.AND P2, PT, R20, UR9, !P0 ;  /* 0x0000000914007c0c */ /* 0x000fe2000c741270 */
[----:B------:R0:W-:Y:S01]  /*a6c0*/  @P4 STG.E.U16 desc[UR14][R30.64], R43 ;  /* 0x0000002b1e004986 */ /* 0x0001e2000c10150e */
[----:B------:R-:W-:-:S02]  /*a6d0*/  LEA R20, P4, R19, R66, 0x1 ;  /* 0x0000004213147211 */ /* 0x000fc400078808ff */
[-C--:B------:R-:W-:Y:S02]  /*a6e0*/  LEA R22, P5, R23, R66.reuse, 0x1 ;  /* 0x0000004217167211 */ /* 0x080fe400078a08ff */
[----:B--2---:R-:W-:Y:S02]  /*a6f0*/  LEA R24, P6, R32, R66, 0x1 ;  /* 0x0000004220187211 */ /* 0x004fe400078c08ff */
[----:B------:R-:W-:Y:S02]  /*a700*/  PRMT R40, R40, 0x7632, R40 ;  /* 0x0000763228287816 */ /* 0x000fe40000000028 */
[-C--:B------:R-:W-:Y:S02]  /*a710*/  LEA.HI.X.SX32 R21, R19, R67.reuse, 0x1, P4 ;  /* 0x0000004313157211 */ /* 0x080fe400020f0eff */
[----:B---3--:R-:W-:Y:S02]  /*a720*/  PRMT R41, R41, 0x7632, R41 ;  /* 0x0000763229297816 */ /* 0x008fe40000000029 */
[----:B------:R-:W-:-:S02]  /*a730*/  LEA.HI.X.SX32 R23, R23, R67, 0x1, P5 ;  /* 0x0000004317177211 */ /* 0x000fc400028f0eff */
[----:B------:R-:W-:Y:S02]  /*a740*/  LOP3.LUT R18, R112, 0x4e, R0, 0xfe, !PT ;  /* 0x0000004e70127812 */ /* 0x000fe400078efe00 */
[----:B----4-:R-:W-:Y:S02]  /*a750*/  PRMT R42, R42, 0x7632, R42 ;  /* 0x000076322a2a7816 */ /* 0x010fe4000000002a */
[----:B------:R-:W-:Y:S01]  /*a760*/  LEA.HI.X.SX32 R25, R32, R67, 0x1, P6 ;  /* 0x0000004320197211 */ /* 0x000fe200030f0eff */
[----:B------:R2:W-:Y:S01]  /*a770*/  @P1 STG.E.U16 desc[UR14][R20.64], R40 ;  /* 0x0000002814001986 */ /* 0x0005e2000c10150e */
[--C-:B------:R-:W-:Y:S01]  /*a780*/  LOP3.LUT R17, R112, 0x50, R0.reuse, 0xfe, !PT ;  /* 0x0000005070117812 */ /* 0x100fe200078efe00 */
[----:B------:R-:W-:Y:S02]  /*a790*/  IMAD R19, R18, UR4, RZ ;  /* 0x0000000412137c24 */ /* 0x000fe4000f8e02ff */
[----:B------:R3:W-:Y:S01]  /*a7a0*/  @P3 STG.E.U16 desc[UR14][R22.64], R41 ;  /* 0x0000002916003986 */ /* 0x0007e2000c10150e */
[----:B------:R-:W-:-:S02]  /*a7b0*/  LOP3.LUT R13, R112, 0x52, R0, 0xfe, !PT ;  /* 0x00000052700d7812 */ /* 0x000fc400078efe00 */
[----:B------:R-:W-:Y:S01]  /*a7c0*/  LOP3.LUT R16, R112, 0x54, R0, 0xfe, !PT ;  /* 0x0000005470107812 */ /* 0x000fe200078efe00 */
[----:B------:R-:W-:Y:S01]  /*a7d0*/  @P2 STG.E.U16 desc[UR14][R24.64], R42 ;  /* 0x0000002a18002986 */ /* 0x000fe2000c10150e */
[----:B------:R-:W-:Y:S02]  /*a7e0*/  ISETP.LT.AND P2, PT, R18, UR9, !P0 ;  /* 0x0000000912007c0c */ /* 0x000fe4000c741270 */
[C---:B------:R-:W-:Y:S01]  /*a7f0*/  ISETP.LT.AND P4, PT, R17.reuse, UR9, !P0 ;  /* 0x0000000911007c0c */ /* 0x040fe2000c781270 */
[----:B------:R-:W-:Y:S01]  /*a800*/  IMAD R17, R17, UR4, RZ ;  /* 0x0000000411117c24 */ /* 0x000fe2000f8e02ff */
[C---:B------:R-:W-:Y:S01]  /*a810*/  ISETP.LT.AND P3, PT, R13.reuse, UR9, !P0 ;  /* 0x000000090d007c0c */ /* 0x040fe2000c761270 */
[----:B------:R-:W-:Y:S01]  /*a820*/  IMAD R13, R13, UR4, RZ ;  /* 0x000000040d0d7c24 */ /* 0x000fe2000f8e02ff */
[----:B------:R-:W-:Y:S01]  /*a830*/  LEA R18, P6, R19, R66, 0x1 ;  /* 0x0000004213127211 */ /* 0x000fe200078c08ff */
[C---:B------:R-:W-:Y:S01]  /*a840*/  IMAD R26, R16.reuse, UR4, RZ ;  /* 0x00000004101a7c24 */ /* 0x040fe2000f8e02ff */
[----:B------:R-:W-:-:S02]  /*a850*/  ISETP.LT.AND P1, PT, R16, UR9, !P0 ;  /* 0x0000000910007c0c */ /* 0x000fc4000c721270 */
[-C--:B------:R-:W-:Y:S02]  /*a860*/  LEA R16, P5, R17, R66.reuse, 0x1 ;  /* 0x0000004211107211 */ /* 0x080fe400078a08ff */
[-C--:B------:R-:W-:Y:S02]  /*a870*/  LEA.HI.X.SX32 R19, R19, R67.reuse, 0x1, P6 ;  /* 0x0000004313137211 */ /* 0x080fe400030f0eff */
[----:B0-----:R-:W-:Y:S02]  /*a880*/  PRMT R43, R43, 0x7632, R43 ;  /* 0x000076322b2b7816 */ /* 0x001fe4000000002b */
[----:B------:R-:W-:Y:S02]  /*a890*/  LOP3.LUT R15, R112, 0x56, R0, 0xfe, !PT ;  /* 0x00000056700f7812 */ /* 0x000fe400078efe00 */
[----:B--2---:R-:W-:Y:S02]  /*a8a0*/  LEA R20, P6, R13, R66, 0x1 ;  /* 0x000000420d147211 */ /* 0x004fe400078c08ff */
[----:B------:R-:W-:-:S02]  /*a8b0*/  LEA.HI.X.SX32 R17, R17, R67, 0x1, P5 ;  /* 0x0000004311117211 */ /* 0x000fc400028f0eff */
[--C-:B------:R-:W-:Y:S02]  /*a8c0*/  LOP3.LUT R14, R112, 0x58, R0.reuse, 0xfe, !PT ;  /* 0x00000058700e7812 */ /* 0x100fe400078efe00 */
[C---:B---3--:R-:W-:Y:S01]  /*a8d0*/  LEA R22, P5, R26.reuse, R66, 0x1 ;  /* 0x000000421a167211 */ /* 0x048fe200078a08ff */
[----:B------:R-:W-:Y:S01]  /*a8e0*/  @P2 STG.E.U16 desc[UR14][R18.64], R43 ;  /* 0x0000002b12002986 */ /* 0x000fe2000c10150e */
[-C--:B------:R-:W-:Y:S02]  /*a8f0*/  LEA.HI.X.SX32 R21, R13, R67.reuse, 0x1, P6 ;  /* 0x000000430d157211 */ /* 0x080fe400030f0eff */
[C---:B------:R-:W-:Y:S01]  /*a900*/  ISETP.LT.AND P2, PT, R15.reuse, UR9, !P0 ;  /* 0x000000090f007c0c */ /* 0x040fe2000c741270 */
[----:B------:R-:W-:Y:S01]  /*a910*/  IMAD R15, R15, UR4, RZ ;  /* 0x000000040f0f7c24 */ /* 0x000fe2000f8e02ff */
[----:B------:R-:W-:Y:S01]  /*a920*/  LEA.HI.X.SX32 R23, R26, R67, 0x1, P5 ;  /* 0x000000431a177211 */ /* 0x000fe200028f0eff */
[----:B------:R-:W-:Y:S01]  /*a930*/  IMAD R13, R14, UR4, RZ ;  /* 0x000000040e0d7c24 */ /* 0x000fe2000f8e02ff */
[----:B------:R-:W-:Y:S01]  /*a940*/  LOP3.LUT R10, R112, 0x5a, R0, 0xfe, !PT ;  /* 0x0000005a700a7812 */ /* 0x000fe200078efe00 */
[----:B------:R0:W-:Y:S01]  /*a950*/  @P4 STG.E.U16 desc[UR14][R16.64], R44 ;  /* 0x0000002c10004986 */ /* 0x0001e2000c10150e */
[----:B------:R-:W-:-:S03]  /*a960*/  ISETP.LT.AND P5, PT, R14, UR9, !P0 ;  /* 0x000000090e007c0c */ /* 0x000fc6000c7a1270 */
[----:B------:R2:W-:Y:S01]  /*a970*/  @P3 STG.E.U16 desc[UR14][R20.64], R45 ;  /* 0x0000002d14003986 */ /* 0x0005e2000c10150e */
[----:B------:R-:W-:-:S03]  /*a980*/  LEA R14, P3, R15, R66, 0x1 ;  /* 0x000000420f0e7211 */ /* 0x000fc600078608ff */
[----:B------:R-:W-:Y:S01]  /*a990*/  @P1 STG.E.U16 desc[UR14][R22.64], R46 ;  /* 0x0000002e16001986 */ /* 0x000fe2000c10150e */
[C---:B------:R-:W-:Y:S01]  /*a9a0*/  ISETP.LT.AND P1, PT, R10.reuse, UR9, !P0 ;  /* 0x000000090a007c0c */ /* 0x040fe2000c721270 */
[----:B------:R-:W-:Y:S01]  /*a9b0*/  IMAD R10, R10, UR4, RZ ;  /* 0x000000040a0a7c24 */ /* 0x000fe2000f8e02ff */
[--C-:B------:R-:W-:Y:S02]  /*a9c0*/  LOP3.LUT R12, R112, 0x5c, R0.reuse, 0xfe, !PT ;  /* 0x0000005c700c7812 */ /* 0x100fe400078efe00 */
[-C--:B0-----:R-:W-:Y:S02]  /*a9d0*/  LEA R16, P4, R13, R66.reuse, 0x1 ;  /* 0x000000420d107211 */ /* 0x081fe400078808ff */
[-C--:B------:R-:W-:Y:S02]  /*a9e0*/  LEA.HI.X.SX32 R15, R15, R67.reuse, 0x1, P3 ;  /* 0x000000430f0f7211 */ /* 0x080fe400018f0eff */
[----:B------:R-:W-:Y:S02]  /*a9f0*/  PRMT R19, R44, 0x7632, R19 ;  /* 0x000076322c137816 */ /* 0x000fe40000000013 */
[----:B------:R-:W-:Y:S01]  /*aa00*/  LEA.HI.X.SX32 R17, R13, R67, 0x1, P4 ;  /* 0x000000430d117211 */ /* 0x000fe200020f0eff */
[----:B------:R-:W-:Y:S01]  /*aa10*/  IMAD R13, R12, UR4, RZ ;  /* 0x000000040c0d7c24 */ /* 0x000fe2000f8e02ff */
[----:B------:R-:W-:Y:S01]  /*aa20*/  LEA R18, P3, R10, R66, 0x1 ;  /* 0x000000420a127211 */ /* 0x000fe200078608ff */
[----:B------:R-:W-:Y:S01]  /*aa30*/  @P2 STG.E.U16 desc[UR14][R14.64], R47 ;  /* 0x0000002f0e002986 */ /* 0x000fe2000c10150e */
[----:B------:R-:W-:-:S02]  /*aa40*/  LOP3.LUT R11, R112, 0x5e, R0, 0xfe, !PT ;  /* 0x0000005e700b7812 */ /* 0x000fc400078efe00 */
[----:B------:R-:W-:Y:S01]  /*aa50*/  ISETP.LT.AND P4, PT, R12, UR9, !P0 ;  /* 0x000000090c007c0c */ /* 0x000fe2000c781270 */
[----:B------:R0:W-:Y:S01]  /*aa60*/  @P5 STG.E.U16 desc[UR14][R16.64], R19 ;  /* 0x0000001310005986 */ /* 0x0001e2000c10150e */
[C-C-:B------:R-:W-:Y:S01]  /*aa70*/  LOP3.LUT R7, R112.reuse, 0x62, R0.reuse, 0xfe, !PT ;  /* 0x0000006270077812 */ /* 0x140fe200078efe00 */
[----:B--2---:R-:W-:Y:S01]  /*aa80*/  IMAD R20, R11, UR4, RZ ;  /* 0x000000040b147c24 */ /* 0x004fe2000f8e02ff */
[----:B------:R-:W-:Y:S02]  /*aa90*/  PRMT R45, R45, 0x7632, R45 ;  /* 0x000076322d2d7816 */ /* 0x000fe4000000002d */
[----:B------:R-:W-:Y:S02]  /*aaa0*/  LOP3.LUT R9, R112, 0x60, R0, 0xfe, !PT ;  /* 0x0000006070097812 */ /* 0x000fe400078efe00 */
[----:B0-----:R-:W-:Y:S02]  /*aab0*/  LEA.HI.X.SX32 R19, R10, R67, 0x1, P3 ;  /* 0x000000430a137211 */ /* 0x001fe400018f0eff */
[----:B------:R-:W-:-:S02]  /*aac0*/  LEA R10, P2, R13, R66, 0x1 ;  /* 0x000000420d0a7211 */ /* 0x000fc400078408ff */
[----:B------:R-:W-:Y:S02]  /*aad0*/  ISETP.LT.AND P3, PT, R11, UR9, !P0 ;  /* 0x000000090b007c0c */ /* 0x000fe4000c761270 */
[----:B------:R-:W-:Y:S01]  /*aae0*/  LEA.HI.X.SX32 R11, R13, R67, 0x1, P2 ;  /* 0x000000430d0b7211 */ /* 0x000fe200010f0eff */
[----:B------:R-:W-:Y:S01]  /*aaf0*/  @P1 STG.E.U16 desc[UR14][R18.64], R45 ;  /* 0x0000002d12001986 */ /* 0x000fe2000c10150e */
[----:B------:R-:W-:Y:S02]  /*ab00*/  PRMT R21, R46, 0x7632, R21 ;  /* 0x000076322e157816 */ /* 0x000fe40000000015 */
[C---:B------:R-:W-:Y:S01]  /*ab10*/  ISETP.LT.AND P2, PT, R7.reuse, UR9, !P0 ;  /* 0x0000000907007c0c */ /* 0x040fe2000c741270 */
[----:B------:R-:W-:Y:S01]  /*ab20*/  IMAD R7, R7, UR4, RZ ;  /* 0x0000000407077c24 */ /* 0x000fe2000f8e02ff */
[C---:B------:R-:W-:Y:S01]  /*ab30*/  ISETP.LT.AND P1, PT, R9.reuse, UR9, !P0 ;  /* 0x0000000909007c0c */ /* 0x040fe2000c721270 */
[----:B------:R-:W-:Y:S01]  /*ab40*/  IMAD R9, R9, UR4, RZ ;  /* 0x0000000409097c24 */ /* 0x000fe2000f8e02ff */
[----:B------:R-:W-:Y:S01]  /*ab50*/  LEA R12, P5, R20, R66, 0x1 ;  /* 0x00000042140c7211 */ /* 0x000fe200078a08ff */
[----:B------:R-:W-:Y:S01]  /*ab60*/  @P4 STG.E.U16 desc[UR14][R10.64], R21 ;  /* 0x000000150a004986 */ /* 0x000fe2000c10150e */
[----:B------:R-:W-:-:S02]  /*ab70*/  LOP3.LUT R8, R112, 0x64, R0, 0xfe, !PT ;  /* 0x0000006470087812 */ /* 0x000fc400078efe00 */
[----:B------:R-:W-:Y:S02]  /*ab80*/  PRMT R22, R47, 0x7632, R22 ;  /* 0x000076322f167816 */ /* 0x000fe40000000016 */
[-C--:B------:R-:W-:Y:S02]  /*ab90*/  LEA.HI.X.SX32 R13, R20, R67.reuse, 0x1, P5 ;  /* 0x00000043140d7211 */ /* 0x080fe400028f0eff */
[-C--:B------:R-:W-:Y:S02]  /*aba0*/  LEA R16, P4, R7, R66.reuse, 0x1 ;  /* 0x0000004207107211 */ /* 0x080fe400078808ff */
[----:B------:R-:W-:Y:S01]  /*abb0*/  LEA R14, P6, R9, R66, 0x1 ;  /* 0x00000042090e7211 */ /* 0x000fe200078c08ff */
[----:B------:R0:W-:Y:S01]  /*abc0*/  @P3 STG.E.U16 desc[UR14][R12.64], R22 ;  /* 0x000000160c003986 */ /* 0x0001e2000c10150e */
[-C--:B------:R-:W-:Y:S01]  /*abd0*/  LEA.HI.X.SX32 R17, R7, R67.reuse, 0x1, P4 ;  /* 0x0000004307117211 */ /* 0x080fe200020f0eff */
[----:B------:R-:W-:Y:S01]  /*abe0*/  IMAD R7, R8, UR4, RZ ;  /* 0x0000000408077c24 */ /* 0x000fe2000f8e02ff */
[----:B------:R-:W-:-:S02]  /*abf0*/  LEA.HI.X.SX32 R15, R9, R67, 0x1, P6 ;  /* 0x00000043090f7211 */ /* 0x000fc400030f0eff */
[----:B------:R-:W-:Y:S02]  /*ac00*/  ISETP.LT.AND P3, PT, R8, UR9, !P0 ;  /* 0x0000000908007c0c */ /* 0x000fe4000c761270 */
[C-C-:B------:R-:W-:Y:S01]  /*ac10*/  LOP3.LUT R2, R112.reuse, 0x66, R0.reuse, 0xfe, !PT ;  /* 0x0000006670027812 */ /* 0x140fe200078efe00 */
[----:B------:R2:W-:Y:S01]  /*ac20*/  @P1 STG.E.U16 desc[UR14][R14.64], R48 ;  /* 0x000000300e001986 */ /* 0x0005e2000c10150e */
[C-C-:B------:R-:W-:Y:S02]  /*ac30*/  LOP3.LUT R5, R112.reuse, 0x68, R0.reuse, 0xfe, !PT ;  /* 0x0000006870057812 */ /* 0x140fe400078efe00 */
[----:B------:R-:W-:Y:S01]  /*ac40*/  LEA R8, P4, R7, R66, 0x1 ;  /* 0x0000004207087211 */ /* 0x000fe200078808ff */
[----:B------:R3:W-:Y:S01]  /*ac50*/  @P2 STG.E.U16 desc[UR14][R16.64], R49 ;  /* 0x0000003110002986 */ /* 0x0007e2000c10150e */
[----:B------:R-:W-:Y:S02]  /*ac60*/  LOP3.LUT R6, R112, 0x6a, R0, 0xfe, !PT ;  /* 0x0000006a70067812 */ /* 0x000fe400078efe00 */
[C---:B------:R-:W-:Y:S01]  /*ac70*/  ISETP.LT.AND P2, PT, R2.reuse, UR9, !P0 ;  /* 0x0000000902007c0c */ /* 0x040fe2000c741270 */
[----:B------:R-:W-:Y:S01]  /*ac80*/  IMAD R2, R2, UR4, RZ ;  /* 0x0000000402027c24 */ /* 0x000fe2000f8e02ff */
[C---:B------:R-:W-:Y:S01]  /*ac90*/  ISETP.LT.AND P1, PT, R5.reuse, UR9, !P0 ;  /* 0x0000000905007c0c */ /* 0x040fe2000c721270 */
[----:B------:R-:W-:Y:S01]  /*aca0*/  IMAD R5, R5, UR4, RZ ;  /* 0x0000000405057c24 */ /* 0x000fe2000f8e02ff */
[----:B------:R-:W-:Y:S01]  /*acb0*/  LEA.HI.X.SX32 R9, R7, R67, 0x1, P4 ;  /* 0x0000004307097211 */ /* 0x000fe200020f0eff */
[C---:B0-----:R-:W-:Y:S01]  /*acc0*/  IMAD R13, R6.reuse, UR4, RZ ;  /* 0x00000004060d7c24 */ /* 0x041fe2000f8e02ff */
[----:B------:R-:W-:-:S02]  /*acd0*/  ISETP.LT.AND P4, PT, R6, UR9, !P0 ;  /* 0x0000000906007c0c */ /* 0x000fc4000c781270 */
[CC--:B------:R-:W-:Y:S01]  /*ace0*/  LEA R6, P5, R2.reuse, R66.reuse, 0x1 ;  /* 0x0000004202067211 */ /* 0x0c0fe200078a08ff */
[----:B------:R-:W-:Y:S01]  /*acf0*/  @P3 STG.E.U16 desc[UR14][R8.64], R50 ;  /* 0x0000003208003986 */ /* 0x000fe2000c10150e */
[C---:B------:R-:W-:Y:S02]  /*ad00*/  LEA R10, P3, R5.reuse, R66, 0x1 ;  /* 0x00000042050a7211 */ /* 0x040fe400078608ff */
[-C--:B------:R-:W-:Y:S02]  /*ad10*/  LEA.HI.X.SX32 R7, R2, R67.reuse, 0x1, P5 ;  /* 0x0000004302077211 */ /* 0x080fe400028f0eff */
[----:B--2---:R-:W-:Y:S02]  /*ad20*/  PRMT R48, R48, 0x7632, R48 ;  /* 0x0000763230307816 */ /* 0x004fe40000000030 */
[----:B------:R-:W-:Y:S02]  /*ad30*/  LEA.HI.X.SX32 R11, R5, R67, 0x1, P3 ;  /* 0x00000043050b7211 */ /* 0x000fe400018f0eff */
[----:B------:R-:W-:-:S02]  /*ad40*/  LOP3.LUT R3, R112, 0x6c, R0, 0xfe, !PT ;  /* 0x0000006c70037812 */ /* 0x000fc400078efe00 */
[----:B------:R-:W-:Y:S01]  /*ad50*/  LEA R12, P6, R13, R66, 0x1 ;  /* 0x000000420d0c7211 */ /* 0x000fe200078c08ff */
[----:B------:R0:W-:Y:S01]  /*ad60*/  @P2 STG.E.U16 desc[UR14][R6.64], R51 ;  /* 0x0000003306002986 */ /* 0x0001e2000c10150e */
[C-C-:B------:R-:W-:Y:S02]  /*ad70*/  LOP3.LUT R4, R112.reuse, 0x6e, R0.reuse, 0xfe, !PT ;  /* 0x0000006e70047812 */ /* 0x140fe400078efe00 */
[----:B---3--:R-:W-:Y:S01]  /*ad80*/  PRMT R49, R49, 0x7632, R49 ;  /* 0x0000763231317816 */ /* 0x008fe20000000031 */
[----:B------:R2:W-:Y:S01]  /*ad90*/  @P1 STG.E.U16 desc[UR14][R10.64], R48 ;  /* 0x000000300a001986 */ /* 0x0005e2000c10150e */
[----:B------:R-:W-:Y:S02]  /*ada0*/  LEA.HI.X.SX32 R13, R13, R67, 0x1, P6 ;  /* 0x000000430d0d7211 */ /* 0x000fe400030f0eff */
[C---:B------:R-:W-:Y:S01]  /*adb0*/  ISETP.LT.AND P1, PT, R3.reuse, UR9, !P0 ;  /* 0x0000000903007c0c */ /* 0x040fe2000c721270 */
[----:B------:R-:W-:Y:S01]  /*adc0*/  IMAD R3, R3, UR4, RZ ;  /* 0x0000000403037c24 */ /* 0x000fe2000f8e02ff */
[--C-:B------:R-:W-:Y:S01]  /*add0*/  LOP3.LUT R95, R112, 0x70, R0.reuse, 0xfe, !PT ;  /* 0x00000070705f7812 */ /* 0x100fe200078efe00 */
[----:B------:R-:W-:Y:S01]  /*ade0*/  IMAD R5, R4, UR4, RZ ;  /* 0x0000000404057c24 */ /* 0x000fe2000f8e02ff */
[----:B------:R-:W-:Y:S01]  /*adf0*/  LOP3.LUT R96, R112, 0x72, R0, 0xfe, !PT ;  /* 0x0000007270607812 */ /* 0x000fe200078efe00 */
[----:B------:R-:W-:Y:S01]  /*ae00*/  @P4 STG.E.U16 desc[UR14][R12.64], R49 ;  /* 0x000000310c004986 */ /* 0x000fe2000c10150e */
[C---:B------:R-:W-:Y:S01]  /*ae10*/  ISETP.LT.AND P2, PT, R95.reuse, UR9, !P0 ;  /* 0x000000095f007c0c */ /* 0x040fe2000c741270 */
[----:B------:R-:W-:Y:S01]  /*ae20*/  IMAD R95, R95, UR4, RZ ;  /* 0x000000045f5f7c24 */ /* 0x000fe2000f8e02ff */
[----:B------:R-:W-:-:S02]  /*ae30*/  ISETP.LT.AND P3, PT, R4, UR9, !P0 ;  /* 0x0000000904007c0c */ /* 0x000fc4000c761270 */
[-C--:B------:R-:W-:Y:S02]  /*ae40*/  LEA R2, P6, R3, R66.reuse, 0x1 ;  /* 0x0000004203027211 */ /* 0x080fe400078c08ff */
[C---:B------:R-:W-:Y:S01]  /*ae50*/  ISETP.LT.AND P4, PT, R96.reuse, UR9, !P0 ;  /* 0x0000000960007c0c */ /* 0x040fe2000c781270 */
[----:B------:R-:W-:Y:S01]  /*ae60*/  IMAD R96, R96, UR4, RZ ;  /* 0x0000000460607c24 */ /* 0x000fe2000f8e02ff */
[-C--:B------:R-:W-:Y:S02]  /*ae70*/  LEA R4, P5, R5, R66.reuse, 0x1 ;  /* 0x0000004205047211 */ /* 0x080fe400078a08ff */
[-C--:B------:R-:W-:Y:S02]  /*ae80*/  LEA.HI.X.SX32 R3, R3, R67.reuse, 0x1, P6 ;  /* 0x0000004303037211 */ /* 0x080fe400030f0eff */
[----:B0-----:R-:W-:Y:S02]  /*ae90*/  LEA R6, P6, R95, R66, 0x1 ;  /* 0x000000425f067211 */ /* 0x001fe400078c08ff */
[----:B------:R-:W-:-:S02]  /*aea0*/  LEA.HI.X.SX32 R5, R5, R67, 0x1, P5 ;  /* 0x0000004305057211 */ /* 0x000fc400028f0eff */
[----:B------:R-:W-:Y:S02]  /*aeb0*/  LEA R8, P5, R96, R66, 0x1 ;  /* 0x0000004260087211 */ /* 0x000fe400078a08ff */
[----:B------:R-:W-:Y:S02]  /*aec0*/  PRMT R50, R50, 0x7632, R50 ;  /* 0x0000763232327816 */ /* 0x000fe40000000032 */
[----:B------:R-:W-:Y:S02]  /*aed0*/  PRMT R51, R51, 0x7632, R51 ;  /* 0x0000763233337816 */ /* 0x000fe40000000033 */
[-C--:B------:R-:W-:Y:S02]  /*aee0*/  LEA.HI.X.SX32 R7, R95, R67.reuse, 0x1, P6 ;  /* 0x000000435f077211 */ /* 0x080fe400030f0eff */
[----:B------:R-:W-:Y:S01]  /*aef0*/  LEA.HI.X.SX32 R9, R96, R67, 0x1, P5 ;  /* 0x0000004360097211 */ /* 0x000fe200028f0eff */
[----:B------:R0:W-:Y:S01]  /*af00*/  @P1 STG.E.U16 desc[UR14][R2.64], R50 ;  /* 0x0000003202001986 */ /* 0x0001e2000c10150e */
[----:B------:R-:W-:-:S02]  /*af10*/  LOP3.LUT R100, R112, 0x74, R0, 0xfe, !PT ;  /* 0x0000007470647812 */ /* 0x000fc400078efe00 */
[--C-:B------:R-:W-:Y:S01]  /*af20*/  LOP3.LUT R102, R112, 0x76, R0.reuse, 0xfe, !PT ;  /* 0x0000007670667812 */ /* 0x100fe200078efe00 */
[----:B------:R3:W-:Y:S01]  /*af30*/  @P3 STG.E.U16 desc[UR14][R4.64], R51 ;  /* 0x0000003304003986 */ /* 0x0007e2000c10150e */
[C---:B------:R-:W-:Y:S01]  /*af40*/  ISETP.LT.AND P5, PT, R100.reuse, UR9, !P0 ;  /* 0x0000000964007c0c */ /* 0x040fe2000c7a1270 */
[----:B------:R-:W-:Y:S02]  /*af50*/  IMAD R100, R100, UR4, RZ ;  /* 0x0000000464647c24 */ /* 0x000fe4000f8e02ff */
[----:B-1----:R1:W-:Y:S01]  /*af60*/  @P2 STG.E.U16 desc[UR14][R6.64], R108 ;  /* 0x0000006c06002986 */ /* 0x0023e2000c10150e */
[C-C-:B------:R-:W-:Y:S02]  /*af70*/  LOP3.LUT R103, R112.reuse, 0x78, R0.reuse, 0xfe, !PT ;  /* 0x0000007870677812 */ /* 0x140fe400078efe00 */
[--C-:B------:R-:W-:Y:S01]  /*af80*/  LOP3.LUT R105, R112, 0x7a, R0.reuse, 0xfe, !PT ;  /* 0x0000007a70697812 */ /* 0x100fe200078efe00 */
[----:B------:R4:W-:Y:S01]  /*af90*/  @P4 STG.E.U16 desc[UR14][R8.64], R109 ;  /* 0x0000006d08004986 */ /* 0x0009e2000c10150e */
[C---:B------:R-:W-:Y:S01]  /*afa0*/  ISETP.LT.AND P4, PT, R102.reuse, UR9, !P0 ;  /* 0x0000000966007c0c */ /* 0x040fe2000c781270 */
[----:B------:R-:W-:Y:S01]  /*afb0*/  IMAD R102, R102, UR4, RZ ;  /* 0x0000000466667c24 */ /* 0x000fe2000f8e02ff */
[----:B------:R-:W-:Y:S01]  /*afc0*/  LOP3.LUT R106, R112, 0x7c, R0, 0xfe, !PT ;  /* 0x0000007c706a7812 */ /* 0x000fe200078efe00 */
[----:B--2---:R-:W-:Y:S01]  /*afd0*/  IMAD R11, R105, UR4, RZ ;  /* 0x00000004690b7c24 */ /* 0x004fe2000f8e02ff */
[C---:B------:R-:W-:Y:S01]  /*afe0*/  ISETP.LT.AND P3, PT, R103.reuse, UR9, !P0 ;  /* 0x0000000967007c0c */ /* 0x040fe2000c761270 */
[----:B------:R-:W-:Y:S01]  /*aff0*/  IMAD R103, R103, UR4, RZ ;  /* 0x0000000467677c24 */ /* 0x000fe2000f8e02ff */
[-C--:B0-----:R-:W-:Y:S01]  /*b000*/  LEA R2, P6, R100, R66.reuse, 0x1 ;  /* 0x0000004264027211 */ /* 0x081fe200078c08ff */
[----:B------:R-:W-:Y:S01]  /*b010*/  IMAD R12, R106, UR4, RZ ;  /* 0x000000046a0c7c24 */ /* 0x000fe2000f8e02ff */
[----:B---3--:R-:W-:-:S02]  /*b020*/  LEA R4, P1, R102, R66, 0x1 ;  /* 0x0000004266047211 */ /* 0x008fc400078208ff */
[-C--:B------:R-:W-:Y:S02]  /*b030*/  LEA.HI.X.SX32 R3, R100, R67.reuse, 0x1, P6 ;  /* 0x0000004364037211 */ /* 0x080fe400030f0eff */
[-C--:B-1----:R-:W-:Y:S02]  /*b040*/  LEA R6, P2, R103, R66.reuse, 0x1 ;  /* 0x0000004267067211 */ /* 0x082fe400078408ff */
[-C--:B----4-:R-:W-:Y:S02]  /*b050*/  LEA R8, P6, R11, R66.reuse, 0x1 ;  /* 0x000000420b087211 */ /* 0x090fe400078c08ff */
[----:B------:R-:W-:Y:S02]  /*b060*/  LEA.HI.X.SX32 R5, R102, R67, 0x1, P1 ;  /* 0x0000004366057211 */ /* 0x000fe400008f0eff */
[----:B------:R-:W-:Y:S02]  /*b070*/  LEA R10, P1, R12, R66, 0x1 ;  /* 0x000000420c0a7211 */ /* 0x000fe400078208ff */
[----:B------:R-:W-:-:S02]  /*b080*/  LOP3.LUT R0, R112, 0x7e, R0, 0xfe, !PT ;  /* 0x0000007e70007812 */ /* 0x000fc400078efe00 */
[-C--:B------:R-:W-:Y:S02]  /*b090*/  LEA.HI.X.SX32 R7, R103, R67.reuse, 0x1, P2 ;  /* 0x0000004367077211 */ /* 0x080fe400010f0eff */
[-C--:B------:R-:W-:Y:S02]  /*b0a0*/  LEA.HI.X.SX32 R9, R11, R67.reuse, 0x1, P6 ;  /* 0x000000430b097211 */ /* 0x080fe400030f0eff */
[----:B------:R-:W-:Y:S02]  /*b0b0*/  ISETP.LT.AND P2, PT, R105, UR9, !P0 ;  /* 0x0000000969007c0c */ /* 0x000fe4000c741270 */
[----:B------:R-:W-:Y:S02]  /*b0c0*/  LEA.HI.X.SX32 R11, R12, R67, 0x1, P1 ;  /* 0x000000430c0b7211 */ /* 0x000fe400008f0eff */
[----:B------:R-:W-:Y:S02]  /*b0d0*/  ISETP.LT.AND P1, PT, R106, UR9, !P0 ;  /* 0x000000096a007c0c */ /* 0x000fe4000c721270 */
[C---:B------:R-:W-:Y:S01]  /*b0e0*/  ISETP.LT.AND P0, PT, R0.reuse, UR9, !P0 ;  /* 0x0000000900007c0c */ /* 0x040fe2000c701270 */
[----:B------:R0:W-:Y:S01]  /*b0f0*/  @P5 STG.E.U16 desc[UR14][R2.64], R110 ;  /* 0x0000006e02005986 */ /* 0x0001e2000c10150e */
[----:B------:R-:W-:Y:S01]  /*b100*/  IMAD R13, R0, UR4, RZ ;  /* 0x00000004000d7c24 */ /* 0x000fe2000f8e02ff */
[----:B------:R-:W-:-:S02]  /*b110*/  PRMT R109, R109, 0x7632, R109 ;  /* 0x000076326d6d7816 */ /* 0x000fc4000000006d */
[----:B------:R1:W-:Y:S02]  /*b120*/  @P4 STG.E.U16 desc[UR14][R4.64], R111 ;  /* 0x0000006f04004986 */ /* 0x0003e4000c10150e */
[----:B------:R-:W-:Y:S02]  /*b130*/  LEA R66, P6, R13, R66, 0x1 ;  /* 0x000000420d427211 */ /* 0x000fe400078c08ff */
[----:B0-----:R-:W-:Y:S02]  /*b140*/  PRMT R3, R108, 0x7632, R3 ;  /* 0x000076326c037816 */ /* 0x001fe40000000003 */
[----:B-1----:R-:W-:-:S03]  /*b150*/  PRMT R5, R110, 0x7632, R5 ;  /* 0x000076326e057816 */ /* 0x002fc60000000005 */
[----:B------:R0:W-:Y:S04]  /*b160*/  @P3 STG.E.U16 desc[UR14][R6.64], R3 ;  /* 0x0000000306003986 */ /* 0x0001e8000c10150e */
[----:B------:R0:W-:Y:S01]  /*b170*/  @P2 STG.E.U16 desc[UR14][R8.64], R109 ;  /* 0x0000006d08002986 */ /* 0x0001e2000c10150e */
[----:B------:R-:W-:-:S03]  /*b180*/  LEA.HI.X.SX32 R67, R13, R67, 0x1, P6 ;  /* 0x000000430d437211 */ /* 0x000fc600030f0eff */
[----:B------:R0:W-:Y:S01]  /*b190*/  @P1 STG.E.U16 desc[UR14][R10.64], R5 ;  /* 0x000000050a001986 */ /* 0x0001e2000c10150e */
[----:B------:R-:W-:Y:S05]  /*b1a0*/  @!P0 EXIT ;  /* 0x000000000000894d */ /* 0x000fea0003800000 */
[----:B------:R-:W-:-:S05]  /*b1b0*/  PRMT R33, R111, 0x7632, R33 ;  /* 0x000076326f217816 */ /* 0x000fca0000000021 */
[----:B------:R-:W-:Y:S01]  /*b1c0*/  STG.E.U16 desc[UR14][R66.64], R33 ;  /* 0x0000002142007986 */ /* 0x000fe2000c10150e */
[----:B------:R-:W-:Y:S05]  /*b1d0*/  EXIT ;  /* 0x000000000000794d */ /* 0x000fea0003800000 */
.L_x_2:
[----:B------:R-:W-:-:S00]  /*b1e0*/  BRA `(.L_x_2) ;  /* 0xfffffffc00fc7947 */ /* 0x000fc0000383ffff */
[----:B------:R-:W-:-:S00]  /*b1f0*/  NOP ;  /* 0x0000000000007918 */ /* 0x000fc00000000000 */
        /* <DEDUP_REMOVED lines=8> */
.L_x_3:


//--------------------- .nv.shared.matmul_kernel  --------------------------
	.section	.nv.shared.matmul_kernel,"aw",@nobits
	.sectionflags	@""
	.align	16
	.zero		1024


//--------------------- .nv.shared.reserved.0     --------------------------
	.section	.nv.shared.reserved.0,"aw",@nobits
	.weak		__nv_reservedSMEM_offset_0_alias
	.size		__nv_reservedSMEM_offset_0_alias, 0, 0
	.other		__nv_reservedSMEM_offset_0_alias,@"STO_CUDA_RESERVED_SHARED STV_DEFAULT"
__nv_reservedSMEM_offset_0_alias:
	.zero		0


//--------------------- .nv.constant0.matmul_kernel --------------------------
	.section	.nv.constant0.matmul_kernel,"a",@progbits
	.sectionflags	@""
	.align	4
.nv.constant0.matmul_kernel:
	.zero		608


//--------------------- SYMBOLS --------------------------

	.type		.nv.reservedSmem.offset0,@object
	.size		.nv.reservedSmem.offset0,0x4
